	.headerflags	@"EF_CUDA_TEXMODE_UNIFIED EF_CUDA_64BIT_ADDRESS EF_CUDA_SM86 EF_CUDA_VIRTUAL_SM(EF_CUDA_SM86)"
	.elftype	@"ET_EXEC"


//--------------------- .nv.info                  --------------------------
	.section	.nv.info,"",@"SHT_CUDA_INFO"
	.align	4


	//----- nvinfo : EIATTR_REGCOUNT
	.align		4
        /*0000*/ 	.byte	0x04, 0x2f
        /*0002*/ 	.short	(.L_2 - .L_1)
	.align		4
.L_1:
        /*0004*/ 	.word	index@(triton_red_fused__to_copy_add_amax_amin_clamp_mul_native_layer_norm_reciprocal_12)
        /*0008*/ 	.word	0x00000040


	//----- nvinfo : EIATTR_MIN_STACK_SIZE
	.align		4
.L_2:
        /*000c*/ 	.byte	0x04, 0x12
        /*000e*/ 	.short	(.L_4 - .L_3)
	.align		4
.L_3:
        /*0010*/ 	.word	index@(triton_red_fused__to_copy_add_amax_amin_clamp_mul_native_layer_norm_reciprocal_12)
        /*0014*/ 	.word	0x00000000


	//----- nvinfo : EIATTR_FRAME_SIZE
	.align		4
.L_4:
        /*0018*/ 	.byte	0x04, 0x11
        /*001a*/ 	.short	(.L_6 - .L_5)
	.align		4
.L_5:
        /*001c*/ 	.word	index@(triton_red_fused__to_copy_add_amax_amin_clamp_mul_native_layer_norm_reciprocal_12)
        /*0020*/ 	.word	0x00000000


	//----- nvinfo : EIATTR_MIN_STACK_SIZE
	.align		4
.L_6:
        /*0024*/ 	.byte	0x04, 0x12
        /*0026*/ 	.short	(.L_8 - .L_7)
	.align		4
.L_7:
        /*0028*/ 	.word	index@(triton_red_fused__to_copy_add_amax_amin_clamp_mul_native_layer_norm_reciprocal_12)
        /*002c*/ 	.word	0x00000000
.L_8:


//--------------------- .nv.info.triton_red_fused__to_copy_add_amax_amin_clamp_mul_native_layer_norm_reciprocal_12 --------------------------
	.section	.nv.info.triton_red_fused__to_copy_add_amax_amin_clamp_mul_native_layer_norm_reciprocal_12,"",@"SHT_CUDA_INFO"
	.sectionflags	@""
	.align	4


	//----- nvinfo : EIATTR_CUDA_API_VERSION
	.align		4
        /*0000*/ 	.byte	0x04, 0x37
        /*0002*/ 	.short	(.L_10 - .L_9)
.L_9:
        /*0004*/ 	.word	0x0000007c


	//----- nvinfo : EIATTR_SW2861232_WAR
	.align		4
.L_10:
        /*0008*/ 	.byte	0x01, 0x35
	.zero		2


	//----- nvinfo : EIATTR_PARAM_CBANK
	.align		4
        /*000c*/ 	.byte	0x04, 0x0a
        /*000e*/ 	.short	(.L_12 - .L_11)
	.align		4
.L_11:
        /*0010*/ 	.word	index@(.nv.constant0.triton_red_fused__to_copy_add_amax_amin_clamp_mul_native_layer_norm_reciprocal_12)
        /*0014*/ 	.short	0x0160
        /*0016*/ 	.short	0x0078


	//----- nvinfo : EIATTR_CBANK_PARAM_SIZE
	.align		4
.L_12:
        /*0018*/ 	.byte	0x03, 0x19
        /*001a*/ 	.short	0x0078


	//----- nvinfo : EIATTR_KPARAM_INFO
	.align		4
        /*001c*/ 	.byte	0x04, 0x17
        /*001e*/ 	.short	(.L_14 - .L_13)
.L_13:
        /*0020*/ 	.word	0x00000000
        /*0024*/ 	.short	0x000f
        /*0026*/ 	.short	0x0070
        /*0028*/ 	.byte	0x00, 0xf4, 0x21, 0x00


	//----- nvinfo : EIATTR_KPARAM_INFO
	.align		4
.L_14:
        /*002c*/ 	.byte	0x04, 0x17
        /*002e*/ 	.short	(.L_16 - .L_15)
.L_15:
        /*0030*/ 	.word	0x00000000
        /*0034*/ 	.short	0x000e
        /*0036*/ 	.short	0x006c
        /*0038*/ 	.byte	0x00, 0xf0, 0x11, 0x00


	//----- nvinfo : EIATTR_KPARAM_INFO
	.align		4
.L_16:
        /*003c*/ 	.byte	0x04, 0x17
        /*003e*/ 	.short	(.L_18 - .L_17)
.L_17:
        /*0040*/ 	.word	0x00000000
        /*0044*/ 	.short	0x000d
        /*0046*/ 	.short	0x0068
        /*0048*/ 	.byte	0x00, 0xf0, 0x11, 0x00


	//----- nvinfo : EIATTR_KPARAM_INFO
	.align		4
.L_18:
        /*004c*/ 	.byte	0x04, 0x17
        /*004e*/ 	.short	(.L_20 - .L_19)
.L_19:
        /*0050*/ 	.word	0x00000000
        /*0054*/ 	.short	0x000c
        /*0056*/ 	.short	0x0060
        /*0058*/ 	.byte	0x00, 0xf4, 0x21, 0x00


	//----- nvinfo : EIATTR_KPARAM_INFO
	.align		4
.L_20:
        /*005c*/ 	.byte	0x04, 0x17
        /*005e*/ 	.short	(.L_22 - .L_21)
.L_21:
        /*0060*/ 	.word	0x00000000
        /*0064*/ 	.short	0x000b
        /*0066*/ 	.short	0x0058
        /*0068*/ 	.byte	0x00, 0xf4, 0x21, 0x00


	//----- nvinfo : EIATTR_KPARAM_INFO
	.align		4
.L_22:
        /*006c*/ 	.byte	0x04, 0x17
        /*006e*/ 	.short	(.L_24 - .L_23)
.L_23:
        /*0070*/ 	.word	0x00000000
        /*0074*/ 	.short	0x000a
        /*0076*/ 	.short	0x0050
        /*0078*/ 	.byte	0x00, 0xf4, 0x21, 0x00


	//----- nvinfo : EIATTR_KPARAM_INFO
	.align		4
.L_24:
        /*007c*/ 	.byte	0x04, 0x17
        /*007e*/ 	.short	(.L_26 - .L_25)
.L_25:
        /*0080*/ 	.word	0x00000000
        /*0084*/ 	.short	0x0009
        /*0086*/ 	.short	0x0048
        /*0088*/ 	.byte	0x00, 0xf4, 0x21, 0x00


	//----- nvinfo : EIATTR_KPARAM_INFO
	.align		4
.L_26:
        /*008c*/ 	.byte	0x04, 0x17
        /*008e*/ 	.short	(.L_28 - .L_27)
.L_27:
        /*0090*/ 	.word	0x00000000
        /*0094*/ 	.short	0x0008
        /*0096*/ 	.short	0x0040
        /*0098*/ 	.byte	0x00, 0xf4, 0x21, 0x00


	//----- nvinfo : EIATTR_KPARAM_INFO
	.align		4
.L_28:
        /*009c*/ 	.byte	0x04, 0x17
        /*009e*/ 	.short	(.L_30 - .L_29)
.L_29:
        /*00a0*/ 	.word	0x00000000
        /*00a4*/ 	.short	0x0007
        /*00a6*/ 	.short	0x0038
        /*00a8*/ 	.byte	0x00, 0xf4, 0x21, 0x00


	//----- nvinfo : EIATTR_KPARAM_INFO
	.align		4
.L_30:
        /*00ac*/ 	.byte	0x04, 0x17
        /*00ae*/ 	.short	(.L_32 - .L_31)
.L_31:
        /*00b0*/ 	.word	0x00000000
        /*00b4*/ 	.short	0x0006
        /*00b6*/ 	.short	0x0030
        /*00b8*/ 	.byte	0x00, 0xf4, 0x21, 0x00


	//----- nvinfo : EIATTR_KPARAM_INFO
	.align		4
.L_32:
        /*00bc*/ 	.byte	0x04, 0x17
        /*00be*/ 	.short	(.L_34 - .L_33)
.L_33:
        /*00c0*/ 	.word	0x00000000
        /*00c4*/ 	.short	0x0005
        /*00c6*/ 	.short	0x0028
        /*00c8*/ 	.byte	0x00, 0xf4, 0x21, 0x00


	//----- nvinfo : EIATTR_KPARAM_INFO
	.align		4
.L_34:
        /*00cc*/ 	.byte	0x04, 0x17
        /*00ce*/ 	.short	(.L_36 - .L_35)
.L_35:
        /*00d0*/ 	.word	0x00000000
        /*00d4*/ 	.short	0x0004
        /*00d6*/ 	.short	0x0020
        /*00d8*/ 	.byte	0x00, 0xf4, 0x21, 0x00


	//----- nvinfo : EIATTR_KPARAM_INFO
	.align		4
.L_36:
        /*00dc*/ 	.byte	0x04, 0x17
        /*00de*/ 	.short	(.L_38 - .L_37)
.L_37:
        /*00e0*/ 	.word	0x00000000
        /*00e4*/ 	.short	0x0003
        /*00e6*/ 	.short	0x0018
        /*00e8*/ 	.byte	0x00, 0xf4, 0x21, 0x00


	//----- nvinfo : EIATTR_KPARAM_INFO
	.align		4
.L_38:
        /*00ec*/ 	.byte	0x04, 0x17
        /*00ee*/ 	.short	(.L_40 - .L_39)
.L_39:
        /*00f0*/ 	.word	0x00000000
        /*00f4*/ 	.short	0x0002
        /*00f6*/ 	.short	0x0010
        /*00f8*/ 	.byte	0x00, 0xf4, 0x21, 0x00


	//----- nvinfo : EIATTR_KPARAM_INFO
	.align		4
.L_40:
        /*00fc*/ 	.byte	0x04, 0x17
        /*00fe*/ 	.short	(.L_42 - .L_41)
.L_41:
        /*0100*/ 	.word	0x00000000
        /*0104*/ 	.short	0x0001
        /*0106*/ 	.short	0x0008
        /*0108*/ 	.byte	0x00, 0xf4, 0x21, 0x00


	//----- nvinfo : EIATTR_KPARAM_INFO
	.align		4
.L_42:
        /*010c*/ 	.byte	0x04, 0x17
        /*010e*/ 	.short	(.L_44 - .L_43)
.L_43:
        /*0110*/ 	.word	0x00000000
        /*0114*/ 	.short	0x0000
        /*0116*/ 	.short	0x0000
        /*0118*/ 	.byte	0x00, 0xf4, 0x21, 0x00


	//----- nvinfo : EIATTR_MAXREG_COUNT
	.align		4
.L_44:
        /*011c*/ 	.byte	0x03, 0x1b
        /*011e*/ 	.short	0x0080


	//----- nvinfo : EIATTR_COOP_GROUP_MASK_REGIDS
	.align		4
        /*0120*/ 	.byte	0x04, 0x29
        /*0122*/ 	.short	(.L_46 - .L_45)


	//   ....[0]....
.L_45:
        /*0124*/ 	.word	0xffffffff


	//   ....[1]....
        /*0128*/ 	.word	0xffffffff


	//   ....[2]....
        /*012c*/ 	.word	0xffffffff


	//   ....[3]....
        /*0130*/ 	.word	0xffffffff


	//   ....[4]....
        /*0134*/ 	.word	0xffffffff


	//   ....[5]....
        /*0138*/ 	.word	0xffffffff


	//   ....[6]....
        /*013c*/ 	.word	0xffffffff


	//   ....[7]....
        /*0140*/ 	.word	0xffffffff


	//   ....[8]....
        /*0144*/ 	.word	0xffffffff


	//   ....[9]....
        /*0148*/ 	.word	0xffffffff


	//   ....[10]....
        /*014c*/ 	.word	0xffffffff


	//   ....[11]....
        /*0150*/ 	.word	0xffffffff


	//   ....[12]....
        /*0154*/ 	.word	0xffffffff


	//   ....[13]....
        /*0158*/ 	.word	0xffffffff


	//   ....[14]....
        /*015c*/ 	.word	0xffffffff


	//   ....[15]....
        /*0160*/ 	.word	0xffffffff


	//   ....[16]....
        /*0164*/ 	.word	0xffffffff


	//   ....[17]....
        /*0168*/ 	.word	0xffffffff


	//   ....[18]....
        /*016c*/ 	.word	0xffffffff


	//   ....[19]....
        /*0170*/ 	.word	0xffffffff


	//   ....[20]....
        /*0174*/ 	.word	0xffffffff


	//   ....[21]....
        /*0178*/ 	.word	0xffffffff


	//   ....[22]....
        /*017c*/ 	.word	0xffffffff


	//   ....[23]....
        /*0180*/ 	.word	0xffffffff


	//   ....[24]....
        /*0184*/ 	.word	0xffffffff


	//   ....[25]....
        /*0188*/ 	.word	0xffffffff


	//   ....[26]....
        /*018c*/ 	.word	0xffffffff


	//   ....[27]....
        /*0190*/ 	.word	0xffffffff


	//   ....[28]....
        /*0194*/ 	.word	0xffffffff


	//   ....[29]....
        /*0198*/ 	.word	0xffffffff


	//   ....[30]....
        /*019c*/ 	.word	0xffffffff


	//   ....[31]....
        /*01a0*/ 	.word	0xffffffff


	//   ....[32]....
        /*01a4*/ 	.word	0xffffffff


	//   ....[33]....
        /*01a8*/ 	.word	0xffffffff


	//   ....[34]....
        /*01ac*/ 	.word	0xffffffff


	//   ....[35]....
        /*01b0*/ 	.word	0xffffffff


	//   ....[36]....
        /*01b4*/ 	.word	0xffffffff


	//   ....[37]....
        /*01b8*/ 	.word	0xffffffff


	//   ....[38]....
        /*01bc*/ 	.word	0xffffffff


	//   ....[39]....
        /*01c0*/ 	.word	0xffffffff


	//   ....[40]....
        /*01c4*/ 	.word	0xffffffff


	//   ....[41]....
        /*01c8*/ 	.word	0xffffffff


	//   ....[42]....
        /*01cc*/ 	.word	0xffffffff


	//   ....[43]....
        /*01d0*/ 	.word	0xffffffff


	//   ....[44]....
        /*01d4*/ 	.word	0xffffffff


	//   ....[45]....
        /*01d8*/ 	.word	0xffffffff


	//   ....[46]....
        /*01dc*/ 	.word	0xffffffff


	//   ....[47]....
        /*01e0*/ 	.word	0xffffffff


	//   ....[48]....
        /*01e4*/ 	.word	0xffffffff


	//   ....[49]....
        /*01e8*/ 	.word	0xffffffff


	//   ....[50]....
        /*01ec*/ 	.word	0xffffffff


	//   ....[51]....
        /*01f0*/ 	.word	0xffffffff


	//   ....[52]....
        /*01f4*/ 	.word	0xffffffff


	//   ....[53]....
        /*01f8*/ 	.word	0xffffffff


	//   ....[54]....
        /*01fc*/ 	.word	0xffffffff


	//   ....[55]....
        /*0200*/ 	.word	0xffffffff


	//   ....[56]....
        /*0204*/ 	.word	0xffffffff


	//   ....[57]....
        /*0208*/ 	.word	0xffffffff


	//   ....[58]....
        /*020c*/ 	.word	0xffffffff


	//   ....[59]....
        /*0210*/ 	.word	0xffffffff


	//   ....[60]....
        /*0214*/ 	.word	0xffffffff


	//   ....[61]....
        /*0218*/ 	.word	0xffffffff


	//   ....[62]....
        /*021c*/ 	.word	0xffffffff


	//   ....[63]....
        /*0220*/ 	.word	0xffffffff


	//   ....[64]....
        /*0224*/ 	.word	0xffffffff


	//----- nvinfo : EIATTR_COOP_GROUP_INSTR_OFFSETS
	.align		4
.L_46:
        /*0228*/ 	.byte	0x04, 0x28
        /*022a*/ 	.short	(.L_48 - .L_47)


	//   ....[0]....
.L_47:
        /*022c*/ 	.word	0x000015b0


	//   ....[1]....
        /*0230*/ 	.word	0x000017d0


	//   ....[2]....
        /*0234*/ 	.word	0x000018b0


	//   ....[3]....
        /*0238*/ 	.word	0x00001910


	//   ....[4]....
        /*023c*/ 	.word	0x000019a0


	//   ....[5]....
        /*0240*/ 	.word	0x00001a10


	//   ....[6]....
        /*0244*/ 	.word	0x00001a50


	//   ....[7]....
        /*0248*/ 	.word	0x00001ab0


	//   ....[8]....
        /*024c*/ 	.word	0x00001b00


	//   ....[9]....
        /*0250*/ 	.word	0x00001b60


	//   ....[10]....
        /*0254*/ 	.word	0x00001be0


	//   ....[11]....
        /*0258*/ 	.word	0x00001c20


	//   ....[12]....
        /*025c*/ 	.word	0x00001c80


	//   ....[13]....
        /*0260*/ 	.word	0x00001cd0


	//   ....[14]....
        /*0264*/ 	.word	0x00001d20


	//   ....[15]....
        /*0268*/ 	.word	0x00001de0


	//   ....[16]....
        /*026c*/ 	.word	0x00001e10


	//   ....[17]....
        /*0270*/ 	.word	0x00001e50


	//   ....[18]....
        /*0274*/ 	.word	0x00001ea0


	//   ....[19]....
        /*0278*/ 	.word	0x00001ef0


	//   ....[20]....
        /*027c*/ 	.word	0x00001fc0


	//   ....[21]....
        /*0280*/ 	.word	0x00002000


	//   ....[22]....
        /*0284*/ 	.word	0x00002040


	//   ....[23]....
        /*0288*/ 	.word	0x000020c0


	//   ....[24]....
        /*028c*/ 	.word	0x000021b0


	//   ....[25]....
        /*0290*/ 	.word	0x000023a0


	//   ....[26]....
        /*0294*/ 	.word	0x000023f0


	//   ....[27]....
        /*0298*/ 	.word	0x00002420


	//   ....[28]....
        /*029c*/ 	.word	0x00002450


	//   ....[29]....
        /*02a0*/ 	.word	0x000024e0


	//   ....[30]....
        /*02a4*/ 	.word	0x00002560


	//   ....[31]....
        /*02a8*/ 	.word	0x000025a0


	//   ....[32]....
        /*02ac*/ 	.word	0x00002670


	//   ....[33]....
        /*02b0*/ 	.word	0x000026b0


	//   ....[34]....
        /*02b4*/ 	.word	0x000026f0


	//   ....[35]....
        /*02b8*/ 	.word	0x000027e0


	//   ....[36]....
        /*02bc*/ 	.word	0x00002810


	//   ....[37]....
        /*02c0*/ 	.word	0x000036f0


	//   ....[38]....
        /*02c4*/ 	.word	0x00003700


	//   ....[39]....
        /*02c8*/ 	.word	0x00003750


	//   ....[40]....
        /*02cc*/ 	.word	0x00003780


	//   ....[41]....
        /*02d0*/ 	.word	0x000037d0


	//   ....[42]....
        /*02d4*/ 	.word	0x00003800


	//   ....[43]....
        /*02d8*/ 	.word	0x00003850


	//   ....[44]....
        /*02dc*/ 	.word	0x00003880


	//   ....[45]....
        /*02e0*/ 	.word	0x000038e0


	//   ....[46]....
        /*02e4*/ 	.word	0x00003910


	//   ....[47]....
        /*02e8*/ 	.word	0x00003e20


	//   ....[48]....
        /*02ec*/ 	.word	0x00003e40


	//   ....[49]....
        /*02f0*/ 	.word	0x00003e60


	//   ....[50]....
        /*02f4*/ 	.word	0x00003eb0


	//   ....[51]....
        /*02f8*/ 	.word	0x00003f00


	//   ....[52]....
        /*02fc*/ 	.word	0x00003f20


	//   ....[53]....
        /*0300*/ 	.word	0x00003f90


	//   ....[54]....
        /*0304*/ 	.word	0x00003fc0


	//   ....[55]....
        /*0308*/ 	.word	0x00003fe0


	//   ....[56]....
        /*030c*/ 	.word	0x00004040


	//   ....[57]....
        /*0310*/ 	.word	0x00004080


	//   ....[58]....
        /*0314*/ 	.word	0x000040a0


	//   ....[59]....
        /*0318*/ 	.word	0x000041a0


	//   ....[60]....
        /*031c*/ 	.word	0x000041b0


	//   ....[61]....
        /*0320*/ 	.word	0x000042b0


	//   ....[62]....
        /*0324*/ 	.word	0x00004300


	//   ....[63]....
        /*0328*/ 	.word	0x00004340


	//   ....[64]....
        /*032c*/ 	.word	0x00004380


	//----- nvinfo : EIATTR_EXIT_INSTR_OFFSETS
	.align		4
.L_48:
        /*0330*/ 	.byte	0x04, 0x1c
        /*0332*/ 	.short	(.L_50 - .L_49)


	//   ....[0]....
.L_49:
        /*0334*/ 	.word	0x000054c0


	//   ....[1]....
        /*0338*/ 	.word	0x000054e0


	//----- nvinfo : EIATTR_REQNTID
	.align		4
.L_50:
        /*033c*/ 	.byte	0x04, 0x10
        /*033e*/ 	.short	(.L_52 - .L_51)
.L_51:
        /*0340*/ 	.word	0x00000200
        /*0344*/ 	.word	0x00000001
        /*0348*/ 	.word	0x00000001
.L_52:


//--------------------- .nv.callgraph             --------------------------
	.section	.nv.callgraph,"",@"SHT_CUDA_CALLGRAPH"
	.align	4
	.sectionentsize	8
	.align		4
        /*0000*/ 	.word	0x00000000
	.align		4
        /*0004*/ 	.word	0xffffffff
	.align		4
        /*0008*/ 	.word	0x00000000
	.align		4
        /*000c*/ 	.word	0xfffffffe
	.align		4
        /*0010*/ 	.word	0x00000000
	.align		4
        /*0014*/ 	.word	0xfffffffd
	.align		4
        /*0018*/ 	.word	0x00000000
	.align		4
        /*001c*/ 	.word	0xfffffffc


//--------------------- .nv.rel.action            --------------------------
	.section	.nv.rel.action,"",@"SHT_CUDA_RELOCINFO"
	.align	8
	.sectionentsize	8
        /*0000*/ 	.byte	0x73, 0x00, 0x00, 0x00, 0x00, 0x00, 0x00, 0x00, 0x00, 0x00, 0x00, 0x11, 0x25, 0x00, 0x05, 0x36


//--------------------- .nv.constant4             --------------------------
	.section	.nv.constant4,"a",@progbits
	.align	8
	.align		8
.nv.constant4:
        /*0000*/ 	.dword	_$_str


//--------------------- .nv.constant0.triton_red_fused__to_copy_add_amax_amin_clamp_mul_native_layer_norm_reciprocal_12 --------------------------
	.section	.nv.constant0.triton_red_fused__to_copy_add_amax_amin_clamp_mul_native_layer_norm_reciprocal_12,"a",@progbits
	.sectionflags	@""
	.align	4
.nv.constant0.triton_red_fused__to_copy_add_amax_amin_clamp_mul_native_layer_norm_reciprocal_12:
	.zero		472


//--------------------- .text.triton_red_fused__to_copy_add_amax_amin_clamp_mul_native_layer_norm_reciprocal_12 --------------------------
	.section	.text.triton_red_fused__to_copy_add_amax_amin_clamp_mul_native_layer_norm_reciprocal_12,"ax",@progbits
	.sectionflags	@"SHF_BARRIERS=1"
	.sectioninfo	@"SHI_REGISTERS=64"
	.align	128
        .global         triton_red_fused__to_copy_add_amax_amin_clamp_mul_native_layer_norm_reciprocal_12
        .type           triton_red_fused__to_copy_add_amax_amin_clamp_mul_native_layer_norm_reciprocal_12,@function
        .size           triton_red_fused__to_copy_add_amax_amin_clamp_mul_native_layer_norm_reciprocal_12,(.L_x_1 - triton_red_fused__to_copy_add_amax_amin_clamp_mul_native_layer_norm_reciprocal_12)
        .other          triton_red_fused__to_copy_add_amax_amin_clamp_mul_native_layer_norm_reciprocal_12,@"STO_CUDA_ENTRY STV_DEFAULT"
triton_red_fused__to_copy_add_amax_amin_clamp_mul_native_layer_norm_reciprocal_12:
.text.triton_red_fused__to_copy_add_amax_amin_clamp_mul_native_layer_norm_reciprocal_12:
[----:B------:R-:W-:Y:S02]  /*0000*/  IMAD.MOV.U32 R1, RZ, RZ, c[0x0][0x28] ;  /* 0x00000a00ff017624 */ /* 0x000fe400078e00ff */
[----:B------:R-:W0:Y:S01]  /*0010*/  S2R R61, SR_TID.X ;  /* 0x00000000003d7919 */ /* 0x000e220000002100 */
[----:B------:R-:W-:Y:S01]  /*0020*/  IMAD.MOV.U32 R48, RZ, RZ, 0x2 ;  /* 0x00000002ff307424 */ /* 0x000fe200078e00ff */
[----:B------:R-:W-:Y:S01]  /*0030*/  CS2R R8, SRZ ;  /* 0x0000000000087805 */ /* 0x000fe2000001ff00 */
[----:B------:R-:W-:Y:S01]  /*0040*/  CS2R R10, SRZ ;  /* 0x00000000000a7805 */ /* 0x000fe2000001ff00 */
[----:B------:R-:W1:Y:S01]  /*0050*/  S2R R0, SR_CTAID.X ;  /* 0x0000000000007919 */ /* 0x000e620000002500 */
[----:B------:R-:W-:Y:S01]  /*0060*/  CS2R R12, SRZ ;  /* 0x00000000000c7805 */ /* 0x000fe2000001ff00 */
[----:B------:R-:W-:Y:S01]  /*0070*/  CS2R R14, SRZ ;  /* 0x00000000000e7805 */ /* 0x000fe2000001ff00 */
[----:B------:R-:W-:Y:S01]  /*0080*/  ULDC.64 UR4, c[0x0][0x118] ;  /* 0x0000460000047ab9 */ /* 0x000fe20000000a00 */
[----:B0-----:R-:W-:Y:S01]  /*0090*/  SHF.R.U32.HI R5, RZ, 0x8, R61 ;  /* 0x00000008ff057819 */ /* 0x001fe2000001163d */
[----:B-1----:R-:W-:-:S03]  /*00a0*/  IMAD.SHL.U32 R2, R0, 0x2, RZ ;  /* 0x0000000200027824 */ /* 0x002fc600078e00ff */
[----:B------:R-:W-:Y:S01]  /*00b0*/  SGXT.U32 R5, R5, 0x1 ;  /* 0x000000010505781a */ /* 0x000fe20000000000 */
[----:B------:R-:W-:-:S03]  /*00c0*/  IMAD.SHL.U32 R0, R61, 0x10, RZ ;  /* 0x000000103d007824 */ /* 0x000fc600078e00ff */
[----:B------:R-:W-:Y:S02]  /*00d0*/  LOP3.LUT R5, R5, R2, RZ, 0xfc, !PT ;  /* 0x0000000205057212 */ /* 0x000fe400078efcff */
[----:B------:R-:W-:Y:S02]  /*00e0*/  LOP3.LUT R0, R0, 0xff0, RZ, 0xc0, !PT ;  /* 0x00000ff000007812 */ /* 0x000fe400078ec0ff */
[----:B------:R-:W-:-:S04]  /*00f0*/  ISETP.GE.AND P0, PT, R5, 0x200, PT ;  /* 0x000002000500780c */ /* 0x000fc80003f06270 */
[----:B------:R-:W-:Y:S01]  /*0100*/  ISETP.LT.U32.AND P1, PT, R0, 0xc00, !P0 ;  /* 0x00000c000000780c */ /* 0x000fe20004721070 */
[----:B------:R-:W-:-:S04]  /*0110*/  IMAD R0, R5, 0xc00, R0 ;  /* 0x00000c0005007824 */ /* 0x000fc800078e0200 */
[C---:B------:R-:W-:Y:S01]  /*0120*/  IMAD.WIDE R18, R0.reuse, R48, c[0x0][0x160] ;  /* 0x0000580000127625 */ /* 0x040fe200078e0230 */
[----:B------:R-:W-:-:S05]  /*0130*/  IADD3 R60, R0, 0x8, RZ ;  /* 0x00000008003c7810 */ /* 0x000fca0007ffe0ff */
[-C--:B------:R-:W-:Y:S02]  /*0140*/  IMAD.WIDE R20, R60, R48.reuse, c[0x0][0x160] ;  /* 0x000058003c147625 */ /* 0x080fe400078e0230 */
[----:B------:R0:W2:Y:S04]  /*0150*/  @P1 LDG.E.EF.128 R8, [R18.64] ;  /* 0x0000000412081981 */ /* 0x0000a8000c0e1d00 */
[----:B------:R1:W3:Y:S01]  /*0160*/  @P1 LDG.E.EF.128 R12, [R20.64] ;  /* 0x00000004140c1981 */ /* 0x0002e2000c0e1d00 */
[----:B------:R-:W-:Y:S01]  /*0170*/  PRMT R49, RZ, 0x7610, R49 ;  /* 0x00007610ff317816 */ /* 0x000fe20000000031 */
[----:B------:R-:W-:Y:S01]  /*0180*/  IMAD.WIDE R6, R5, R48, c[0x0][0x180] ;  /* 0x0000600005067625 */ /* 0x000fe200078e0230 */
[----:B------:R-:W-:-:S03]  /*0190*/  PRMT R52, RZ, 0x7610, R52 ;  /* 0x00007610ff347816 */ /* 0x000fc60000000034 */
[----:B------:R-:W-:Y:S01]  /*01a0*/  IMAD.WIDE R16, R5, R48, c[0x0][0x188] ;  /* 0x0000620005107625 */ /* 0x000fe200078e0230 */
[----:B------:R4:W5:Y:S04]  /*01b0*/  @!P0 LDG.E.EL.U16 R49, [R6.64] ;  /* 0x0000000406318981 */ /* 0x000968000c2e1500 */
[----:B------:R0:W5:Y:S01]  /*01c0*/  @!P0 LDG.E.EL.U16 R52, [R16.64] ;  /* 0x0000000410348981 */ /* 0x000162000c2e1500 */
[C---:B------:R-:W-:Y:S01]  /*01d0*/  IMAD.SHL.U32 R22, R61.reuse, 0x20, RZ ;  /* 0x000000203d167824 */ /* 0x040fe200078e00ff */
[----:B------:R-:W-:Y:S01]  /*01e0*/  SHF.R.U32.HI R5, RZ, 0x4, R61 ;  /* 0x00000004ff057819 */ /* 0x000fe2000001163d */
[----:B------:R-:W-:Y:S02]  /*01f0*/  IMAD.SHL.U32 R55, R61, 0x8, RZ ;  /* 0x000000083d377824 */ /* 0x000fe400078e00ff */
[----:B------:R-:W-:Y:S01]  /*0200*/  IMAD.MOV.U32 R39, RZ, RZ, 0x4 ;  /* 0x00000004ff277424 */ /* 0x000fe200078e00ff */
[----:B------:R-:W-:-:S02]  /*0210*/  LOP3.LUT R5, R5, 0x10, RZ, 0xc0, !PT ;  /* 0x0000001005057812 */ /* 0x000fc400078ec0ff */
[----:B------:R-:W-:Y:S02]  /*0220*/  LOP3.LUT R23, R22, 0x3fe0, RZ, 0xc0, !PT ;  /* 0x00003fe016177812 */ /* 0x000fe400078ec0ff */
[----:B------:R-:W-:-:S03]  /*0230*/  LOP3.LUT R55, R55, 0xff8, RZ, 0xc0, !PT ;  /* 0x00000ff837377812 */ /* 0x000fc600078ec0ff */
[----:B------:R-:W-:Y:S01]  /*0240*/  IMAD.IADD R5, R5, 0x1, R23 ;  /* 0x0000000105057824 */ /* 0x000fe200078e0217 */
[C---:B------:R-:W-:Y:S01]  /*0250*/  ISETP.GE.U32.AND P6, PT, R55.reuse, 0xc00, PT ;  /* 0x00000c003700780c */ /* 0x040fe20003fc6070 */
[----:B------:R-:W-:Y:S01]  /*0260*/  IMAD.WIDE.U32 R44, R55, R48, c[0x0][0x170] ;  /* 0x00005c00372c7625 */ /* 0x000fe200078e0030 */
[----:B------:R-:W-:-:S03]  /*0270*/  IADD3 R34, R0, 0x4, RZ ;  /* 0x0000000400227810 */ /* 0x000fc60007ffe0ff */
[-C--:B----4-:R-:W-:Y:S01]  /*0280*/  IMAD.WIDE.U32 R6, R55, R39.reuse, c[0x0][0x168] ;  /* 0x00005a0037067625 */ /* 0x090fe200078e0027 */
[----:B------:R-:W-:Y:S01]  /*0290*/  CS2R R24, SRZ ;  /* 0x0000000000187805 */ /* 0x000fe2000001ff00 */
[----:B------:R-:W-:Y:S02]  /*02a0*/  CS2R R26, SRZ ;  /* 0x00000000001a7805 */ /* 0x000fe4000001ff00 */
[-C--:B------:R-:W-:Y:S01]  /*02b0*/  IMAD.WIDE R34, R34, R39.reuse, c[0x0][0x178] ;  /* 0x00005e0022227625 */ /* 0x080fe200078e0227 */
[----:B-1----:R-:W-:Y:S01]  /*02c0*/  CS2R R20, SRZ ;  /* 0x0000000000147805 */ /* 0x002fe2000001ff00 */
[----:B------:R-:W-:Y:S01]  /*02d0*/  CS2R R22, SRZ ;  /* 0x0000000000167805 */ /* 0x000fe2000001ff00 */
[----:B------:R-:W-:Y:S01]  /*02e0*/  CS2R R28, SRZ ;  /* 0x00000000001c7805 */ /* 0x000fe2000001ff00 */
[----:B------:R-:W-:Y:S01]  /*02f0*/  CS2R R30, SRZ ;  /* 0x00000000001e7805 */ /* 0x000fe2000001ff00 */
[C---:B------:R-:W-:Y:S01]  /*0300*/  IMAD.WIDE R32, R0.reuse, R39, c[0x0][0x178] ;  /* 0x00005e0000207625 */ /* 0x040fe200078e0227 */
[----:B------:R-:W-:-:S03]  /*0310*/  IADD3 R38, R0, 0xc, RZ ;  /* 0x0000000c00267810 */ /* 0x000fc60007ffe0ff */
[----:B------:R-:W-:Y:S01]  /*0320*/  IMAD.WIDE R36, R60, R39, c[0x0][0x178] ;  /* 0x00005e003c247625 */ /* 0x000fe200078e0227 */
[----:B0-----:R-:W-:Y:S01]  /*0330*/  CS2R R16, SRZ ;  /* 0x0000000000107805 */ /* 0x001fe2000001ff00 */
[----:B------:R-:W-:Y:S02]  /*0340*/  CS2R R18, SRZ ;  /* 0x0000000000127805 */ /* 0x000fe4000001ff00 */
[----:B------:R-:W-:-:S04]  /*0350*/  IMAD.WIDE.U32 R40, R55, R48, c[0x0][0x190] ;  /* 0x0000640037287625 */ /* 0x000fc800078e0030 */
[----:B------:R-:W-:Y:S01]  /*0360*/  IMAD.WIDE.U32 R50, R55, R48, c[0x0][0x198] ;  /* 0x0000660037327625 */ /* 0x000fe200078e0030 */
[----:B--2---:R0:W-:Y:S04]  /*0370*/  STS.128 [R5], R8 ;  /* 0x0000000805007388 */ /* 0x0041e80000000c00 */
[----:B---3--:R1:W-:Y:S04]  /*0380*/  STS.128 [R5+0x10], R12 ;  /* 0x0000100c05007388 */ /* 0x0083e80000000c00 */
[----:B------:R-:W-:Y:S01]  /*0390*/  BAR.SYNC.DEFER_BLOCKING 0x0 ;  /* 0x0000000000007b1d */ /* 0x000fe20000010000 */
[----:B0-----:R-:W-:Y:S01]  /*03a0*/  CS2R R8, SRZ ;  /* 0x0000000000087805 */ /* 0x001fe2000001ff00 */
[----:B------:R-:W-:Y:S01]  /*03b0*/  CS2R R10, SRZ ;  /* 0x00000000000a7805 */ /* 0x000fe2000001ff00 */
[----:B-1----:R-:W-:Y:S01]  /*03c0*/  CS2R R12, SRZ ;  /* 0x00000000000c7805 */ /* 0x002fe2000001ff00 */
[----:B------:R-:W-:-:S06]  /*03d0*/  CS2R R14, SRZ ;  /* 0x00000000000e7805 */ /* 0x000fcc000001ff00 */
[----:B------:R-:W2:Y:S04]  /*03e0*/  @!P6 LDG.E.EL.128 R12, [R44.64+0x3000] ;  /* 0x003000042c0ce981 */ /* 0x000ea8000c2e1d00 */
[----:B------:R-:W3:Y:S04]  /*03f0*/  @!P6 LDG.E.EL.128 R8, [R6.64+0x6000] ;  /* 0x006000040608e981 */ /* 0x000ee8000c2e1d00 */
[----:B------:R0:W4:Y:S04]  /*0400*/  @P1 LDG.E.EF.128 R24, [R34.64] ;  /* 0x0000000422181981 */ /* 0x000128000c0e1d00 */
[----:B------:R1:W4:Y:S04]  /*0410*/  @P1 LDG.E.EF.128 R20, [R32.64] ;  /* 0x0000000420141981 */ /* 0x000328000c0e1d00 */
[----:B------:R5:W4:Y:S01]  /*0420*/  @P1 LDG.E.EF.128 R28, [R36.64] ;  /* 0x00000004241c1981 */ /* 0x000b22000c0e1d00 */
[----:B0-----:R-:W-:-:S03]  /*0430*/  CS2R R34, SRZ ;  /* 0x0000000000227805 */ /* 0x001fc6000001ff00 */
[----:B------:R-:W4:Y:S01]  /*0440*/  @!P6 LDG.E.EL.128 R16, [R6.64+0x6010] ;  /* 0x006010040610e981 */ /* 0x000f22000c2e1d00 */
[----:B-1----:R-:W-:Y:S01]  /*0450*/  CS2R R32, SRZ ;  /* 0x0000000000207805 */ /* 0x002fe2000001ff00 */
[----:B-----5:R-:W-:-:S05]  /*0460*/  IMAD.WIDE R36, R38, R39, c[0x0][0x178] ;  /* 0x00005e0026247625 */ /* 0x020fca00078e0227 */
[----:B------:R0:W5:Y:S01]  /*0470*/  @P1 LDG.E.EF.128 R32, [R36.64] ;  /* 0x0000000424201981 */ /* 0x000162000c0e1d00 */
[----:B------:R-:W-:Y:S01]  /*0480*/  CS2R R38, SRZ ;  /* 0x0000000000267805 */ /* 0x000fe2000001ff00 */
[----:B------:R-:W-:Y:S02]  /*0490*/  IMAD.U32 R42, R49, 0x10000, RZ ;  /* 0x00010000312a7824 */ /* 0x000fe400078e00ff */
[----:B------:R-:W-:Y:S01]  /*04a0*/  IMAD.U32 R43, R52, 0x10000, RZ ;  /* 0x00010000342b7824 */ /* 0x000fe200078e00ff */
[----:B0-----:R-:W-:Y:S02]  /*04b0*/  CS2R R36, SRZ ;  /* 0x0000000000247805 */ /* 0x001fe4000001ff00 */
[----:B------:R-:W-:Y:S02]  /*04c0*/  FSETP.GE.AND P0, PT, R42, RZ, PT ;  /* 0x000000ff2a00720b */ /* 0x000fe40003f06000 */
[----:B------:R-:W-:Y:S02]  /*04d0*/  FSETP.GTU.AND P3, PT, R43, RZ, PT ;  /* 0x000000ff2b00720b */ /* 0x000fe40003f6c000 */
[----:B------:R-:W-:Y:S01]  /*04e0*/  CS2R R42, SRZ ;  /* 0x00000000002a7805 */ /* 0x000fe2000001ff00 */
[----:B------:R0:W5:Y:S02]  /*04f0*/  @!P6 LDG.E.EL.128 R36, [R40.64] ;  /* 0x000000042824e981 */ /* 0x000164000c2e1d00 */
[----:B0-----:R-:W-:-:S06]  /*0500*/  CS2R R40, SRZ ;  /* 0x0000000000287805 */ /* 0x001fcc000001ff00 */
[----:B------:R0:W5:Y:S01]  /*0510*/  @!P6 LDG.E.EL.128 R40, [R50.64] ;  /* 0x000000043228e981 */ /* 0x000162000c2e1d00 */
[----:B------:R-:W-:-:S05]  /*0520*/  SEL R49, R49, RZ, !P0 ;  /* 0x000000ff31317207 */ /* 0x000fca0004000000 */
[----:B------:R-:W-:-:S04]  /*0530*/  IMAD.U32 R49, R49, 0x10000, RZ ;  /* 0x0001000031317824 */ /* 0x000fc800078e00ff */
[----:B------:R-:W-:Y:S01]  /*0540*/  FADD R54, RZ, -R49 ;  /* 0x80000031ff367221 */ /* 0x000fe20000000000 */
[----:B------:R-:W-:-:S04]  /*0550*/  SEL R52, R52, RZ, P3 ;  /* 0x000000ff34347207 */ /* 0x000fc80001800000 */
[----:B------:R-:W-:Y:S01]  /*0560*/  FSETP.NAN.AND P2, PT, R54, R54, PT ;  /* 0x000000363600720b */ /* 0x000fe20003f48000 */
[----:B------:R-:W-:-:S05]  /*0570*/  IMAD.U32 R49, R52, 0x10000, RZ ;  /* 0x0001000034317824 */ /* 0x000fca00078e00ff */
[----:B------:R-:W-:-:S07]  /*0580*/  FSETP.GT.AND P0, PT, R54, R49, PT ;  /* 0x000000313600720b */ /* 0x000fce0003f04000 */
[----:B------:R-:W-:-:S05]  /*0590*/  @!P2 FSEL R54, R54, R49, P0 ;  /* 0x000000313636a208 */ /* 0x000fca0000000000 */
[----:B------:R-:W-:-:S05]  /*05a0*/  FMUL R54, R54, 0.0078740157186985015869 ;  /* 0x3c01020436367820 */ /* 0x000fca0000400000 */
[C---:B------:R-:W-:Y:S02]  /*05b0*/  FSETP.GT.AND P0, PT, R54.reuse, 9.9999997473787516356e-06, PT ;  /* 0x3727c5ac3600780b */ /* 0x040fe40003f04000 */
[----:B------:R-:W-:-:S11]  /*05c0*/  FSETP.NAN.AND P2, PT, R54, R54, PT ;  /* 0x000000363600720b */ /* 0x000fd60003f48000 */
[----:B------:R-:W-:Y:S02]  /*05d0*/  @!P0 FSEL R54, R54, 9.9999997473787516356e-06, P2 ;  /* 0x3727c5ac36368808 */ /* 0x000fe40001000000 */
[----:B------:R-:W-:Y:S01]  /*05e0*/  ISETP.LT.AND P5, PT, R2, 0x200, !P6 ;  /* 0x000002000200780c */ /* 0x000fe200077a1270 */
[----:B--2---:R-:W-:-:S04]  /*05f0*/  IMAD.U32 R49, R12, 0x10000, RZ ;  /* 0x000100000c317824 */ /* 0x004fc800078e00ff */
[--C-:B---3--:R-:W-:Y:S01]  /*0600*/  FADD R58, R49, R8.reuse ;  /* 0x00000008313a7221 */ /* 0x108fe20000000000 */
[C---:B------:R-:W-:Y:S01]  /*0610*/  PRMT R8, R13.reuse, 0x7632, R8 ;  /* 0x000076320d087816 */ /* 0x040fe20000000008 */
[----:B------:R-:W-:-:S04]  /*0620*/  IMAD.U32 R13, R13, 0x10000, RZ ;  /* 0x000100000d0d7824 */ /* 0x000fc800078e00ff */
[----:B------:R-:W-:Y:S01]  /*0630*/  FADD R52, R13, R10 ;  /* 0x0000000a0d347221 */ /* 0x000fe20000000000 */
[----:B----4-:R-:W-:Y:S02]  /*0640*/  I2FP.F32.S32 R13, R25 ;  /* 0x00000019000d7245 */ /* 0x010fe40000201400 */
[----:B------:R-:W1:Y:S01]  /*0650*/  S2R R25, SR_CTAID.X ;  /* 0x0000000000197919 */ /* 0x000e620000002500 */
[----:B------:R-:W-:Y:S01]  /*0660*/  PRMT R12, R12, 0x7632, R12 ;  /* 0x000076320c0c7816 */ /* 0x000fe2000000000c */
[----:B------:R-:W-:-:S04]  /*0670*/  IMAD.U32 R8, R8, 0x10000, RZ ;  /* 0x0001000008087824 */ /* 0x000fc800078e00ff */
[----:B------:R-:W-:Y:S01]  /*0680*/  IMAD.U32 R12, R12, 0x10000, RZ ;  /* 0x000100000c0c7824 */ /* 0x000fe200078e00ff */
[----:B------:R-:W-:Y:S01]  /*0690*/  FADD R49, R8, R11 ;  /* 0x0000000b08317221 */ /* 0x000fe20000000000 */
[----:B------:R-:W-:Y:S02]  /*06a0*/  PRMT R8, R14, 0x7632, R8 ;  /* 0x000076320e087816 */ /* 0x000fe40000000008 */
[--C-:B0-----:R-:W-:Y:S01]  /*06b0*/  FADD R50, R12, R9.reuse ;  /* 0x000000090c327221 */ /* 0x101fe20000000000 */
[----:B------:R-:W-:Y:S02]  /*06c0*/  PRMT R9, R15, 0x7632, R9 ;  /* 0x000076320f097816 */ /* 0x000fe40000000009 */
[----:B------:R-:W-:Y:S01]  /*06d0*/  I2FP.F32.S32 R12, R24 ;  /* 0x00000018000c7245 */ /* 0x000fe20000201400 */
[----:B------:R-:W-:Y:S02]  /*06e0*/  IMAD.SHL.U32 R24, R61, 0x20, RZ ;  /* 0x000000203d187824 */ /* 0x000fe400078e00ff */
[----:B------:R-:W-:-:S02]  /*06f0*/  IMAD.U32 R8, R8, 0x10000, RZ ;  /* 0x0001000008087824 */ /* 0x000fc400078e00ff */
[----:B------:R-:W-:Y:S01]  /*0700*/  IMAD.U32 R10, R9, 0x10000, RZ ;  /* 0x00010000090a7824 */ /* 0x000fe200078e00ff */
[----:B------:R-:W-:Y:S01]  /*0710*/  I2FP.F32.S32 R9, R21 ;  /* 0x0000001500097245 */ /* 0x000fe20000201400 */
[----:B------:R-:W-:Y:S01]  /*0720*/  IMAD.U32 R57, R14, 0x10000, RZ ;  /* 0x000100000e397824 */ /* 0x000fe200078e00ff */
[----:B-----5:R-:W-:Y:S01]  /*0730*/  I2FP.F32.S32 R21, R33 ;  /* 0x0000002100157245 */ /* 0x020fe20000201400 */
[----:B------:R-:W-:Y:S01]  /*0740*/  IMAD.U32 R15, R15, 0x10000, RZ ;  /* 0x000100000f0f7824 */ /* 0x000fe200078e00ff */
[----:B------:R-:W-:Y:S01]  /*0750*/  LOP3.LUT R24, R24, 0x3fe0, RZ, 0xc0, !PT ;  /* 0x00003fe018187812 */ /* 0x000fe200078ec0ff */
[----:B------:R-:W-:Y:S01]  /*0760*/  IMAD.SHL.U32 R33, R55, 0x2, RZ ;  /* 0x0000000237217824 */ /* 0x000fe200078e00ff */
[----:B------:R-:W-:Y:S01]  /*0770*/  FADD R53, R8, R17 ;  /* 0x0000001108357221 */ /* 0x000fe20000000000 */
[----:B------:R-:W-:Y:S01]  /*0780*/  FADD R51, R10, R19 ;  /* 0x000000130a337221 */ /* 0x000fe20000000000 */
[----:B------:R-:W-:Y:S01]  /*0790*/  I2FP.F32.S32 R8, R20 ;  /* 0x0000001400087245 */ /* 0x000fe20000201400 */
[----:B------:R-:W-:Y:S01]  /*07a0*/  FADD R57, R57, R16 ;  /* 0x0000001039397221 */ /* 0x000fe20000000000 */
[----:B------:R-:W-:Y:S01]  /*07b0*/  I2FP.F32.S32 R10, R22 ;  /* 0x00000016000a7245 */ /* 0x000fe20000201400 */
[----:B------:R-:W-:Y:S01]  /*07c0*/  FADD R56, R15, R18 ;  /* 0x000000120f387221 */ /* 0x000fe20000000000 */
[----:B------:R-:W-:Y:S01]  /*07d0*/  I2FP.F32.S32 R20, R32 ;  /* 0x0000002000147245 */ /* 0x000fe20000201400 */
[----:B-1----:R-:W-:Y:S01]  /*07e0*/  IMAD R32, R25, 0x1800, R55 ;  /* 0x0000180019207824 */ /* 0x002fe200078e0237 */
[----:B------:R-:W-:Y:S01]  /*07f0*/  I2FP.F32.S32 R22, R34 ;  /* 0x0000002200167245 */ /* 0x000fe20000201400 */
[----:B------:R-:W-:Y:S01]  /*0800*/  IMAD.IADD R34, R24, 0x1, R5 ;  /* 0x0000000118227824 */ /* 0x000fe200078e0205 */
[----:B------:R-:W-:-:S02]  /*0810*/  I2FP.F32.S32 R14, R26 ;  /* 0x0000001a000e7245 */ /* 0x000fc40000201400 */
[----:B------:R-:W-:Y:S02]  /*0820*/  I2FP.F32.S32 R15, R27 ;  /* 0x0000001b000f7245 */ /* 0x000fe40000201400 */
[----:B------:R-:W-:Y:S01]  /*0830*/  I2FP.F32.S32 R16, R28 ;  /* 0x0000001c00107245 */ /* 0x000fe20000201400 */
[----:B------:R-:W-:Y:S01]  /*0840*/  LDS.128 R24, [R33] ;  /* 0x0000000021187984 */ /* 0x000fe20000000c00 */
[----:B------:R-:W-:Y:S02]  /*0850*/  I2FP.F32.S32 R17, R29 ;  /* 0x0000001d00117245 */ /* 0x000fe40000201400 */
[----:B------:R-:W-:Y:S02]  /*0860*/  I2FP.F32.S32 R18, R30 ;  /* 0x0000001e00127245 */ /* 0x000fe40000201400 */
[----:B------:R-:W-:Y:S02]  /*0870*/  I2FP.F32.S32 R19, R31 ;  /* 0x0000001f00137245 */ /* 0x000fe40000201400 */
[----:B------:R-:W-:Y:S01]  /*0880*/  LDS.128 R28, [R33+0x2010] ;  /* 0x00201000211c7984 */ /* 0x000fe20000000c00 */
[----:B------:R-:W-:-:S02]  /*0890*/  I2FP.F32.S32 R11, R23 ;  /* 0x00000017000b7245 */ /* 0x000fc40000201400 */
[----:B------:R-:W-:Y:S01]  /*08a0*/  I2FP.F32.S32 R23, R35 ;  /* 0x0000002300177245 */ /* 0x000fe20000201400 */
[C---:B------:R-:W-:Y:S01]  /*08b0*/  FMUL R8, R54.reuse, R8 ;  /* 0x0000000836087220 */ /* 0x040fe20000400000 */
[C---:B------:R-:W-:Y:S01]  /*08c0*/  FMUL R9, R54.reuse, R9 ;  /* 0x0000000936097220 */ /* 0x040fe20000400000 */
[C---:B------:R-:W-:Y:S01]  /*08d0*/  FMUL R10, R54.reuse, R10 ;  /* 0x0000000a360a7220 */ /* 0x040fe20000400000 */
[C---:B------:R-:W-:Y:S01]  /*08e0*/  FMUL R11, R54.reuse, R11 ;  /* 0x0000000b360b7220 */ /* 0x040fe20000400000 */
[----:B------:R-:W-:Y:S01]  /*08f0*/  BAR.SYNC.DEFER_BLOCKING 0x0 ;  /* 0x0000000000007b1d */ /* 0x000fe20000010000 */
[C---:B------:R-:W-:Y:S01]  /*0900*/  FMUL R12, R54.reuse, R12 ;  /* 0x0000000c360c7220 */ /* 0x040fe20000400000 */
        /* <DEDUP_REMOVED lines=10> */
[----:B------:R-:W-:Y:S01]  /*09b0*/  FMUL R23, R54, R23 ;  /* 0x0000001736177220 */ /* 0x000fe20000400000 */
[----:B------:R-:W-:Y:S04]  /*09c0*/  STS.128 [R34], R8 ;  /* 0x0000000822007388 */ /* 0x000fe80000000c00 */
[----:B------:R-:W-:Y:S04]  /*09d0*/  STS.128 [R34+0x10], R12 ;  /* 0x0000100c22007388 */ /* 0x000fe80000000c00 */
[----:B------:R0:W-:Y:S04]  /*09e0*/  STS.128 [R34+0x20], R16 ;  /* 0x0000201022007388 */ /* 0x0001e80000000c00 */
[----:B------:R1:W-:Y:S01]  /*09f0*/  STS.128 [R34+0x30], R20 ;  /* 0x0000301422007388 */ /* 0x0003e20000000c00 */
[----:B------:R-:W-:-:S03]  /*0a00*/  IMAD.IADD R35, R33, 0x1, R33 ;  /* 0x0000000121237824 */ /* 0x000fc600078e0221 */
[----:B------:R-:W-:Y:S01]  /*0a10*/  BAR.SYNC.DEFER_BLOCKING 0x0 ;  /* 0x0000000000007b1d */ /* 0x000fe20000010000 */
[----:B------:R-:W-:-:S05]  /*0a20*/  FSEL R54, RZ, 2, !P5 ;  /* 0x40000000ff367808 */ /* 0x000fca0006800000 */
[----:B------:R-:W2:Y:S04]  /*0a30*/  LDS.128 R8, [R35] ;  /* 0x0000000023087984 */ /* 0x000ea80000000c00 */
[----:B------:R-:W3:Y:S01]  /*0a40*/  LDS.128 R12, [R35+0x4010] ;  /* 0x00401000230c7984 */ /* 0x000ee20000000c00 */
[C---:B------:R-:W-:Y:S01]  /*0a50*/  FMUL R55, R54.reuse, 16777216 ;  /* 0x4b80000036377820 */ /* 0x040fe20000400000 */
[----:B------:R-:W-:Y:S02]  /*0a60*/  FSETP.GEU.AND P0, PT, R54, 1.175494350822287508e-38, PT ;  /* 0x008000003600780b */ /* 0x000fe40003f0e000 */
[----:B0-----:R-:W-:Y:S02]  /*0a70*/  PRMT R16, R36, 0x7632, R16 ;  /* 0x0000763224107816 */ /* 0x001fe40000000010 */
[----:B------:R-:W-:-:S02]  /*0a80*/  FSEL R55, R55, R54, !P0 ;  /* 0x0000003637377208 */ /* 0x000fc40004000000 */
[----:B------:R-:W-:Y:S01]  /*0a90*/  PRMT R17, R40, 0x7632, R17 ;  /* 0x0000763228117816 */ /* 0x000fe20000000011 */
[----:B-1----:R-:W-:Y:S01]  /*0aa0*/  IMAD.U32 R23, R16, 0x10000, RZ ;  /* 0x0001000010177824 */ /* 0x002fe200078e00ff */
[----:B------:R-:W-:Y:S02]  /*0ab0*/  FSEL R16, RZ, 1, !P5 ;  /* 0x3f800000ff107808 */ /* 0x000fe40006800000 */
[----:B------:R-:W0:Y:S01]  /*0ac0*/  MUFU.RCP R55, R55 ;  /* 0x0000003700377308 */ /* 0x000e220000001000 */
[----:B------:R-:W-:Y:S02]  /*0ad0*/  IMAD.U32 R36, R36, 0x10000, RZ ;  /* 0x0001000024247824 */ /* 0x000fe400078e00ff */
[----:B------:R-:W-:Y:S02]  /*0ae0*/  IMAD.U32 R19, R40, 0x10000, RZ ;  /* 0x0001000028137824 */ /* 0x000fe400078e00ff */
[----:B------:R-:W-:Y:S01]  /*0af0*/  IMAD.U32 R18, R17, 0x10000, RZ ;  /* 0x0001000011127824 */ /* 0x000fe200078e00ff */
[----:B------:R-:W-:Y:S01]  /*0b00*/  FMUL R17, R16, 16777216 ;  /* 0x4b80000010117820 */ /* 0x000fe20000400000 */
[----:B--2---:R-:W-:Y:S01]  /*0b10*/  FFMA R21, R36, R8, R19 ;  /* 0x0000000824157223 */ /* 0x004fe20000000013 */
[----:B------:R-:W-:Y:S01]  /*0b20*/  PRMT R8, R24, 0x7632, R8 ;  /* 0x0000763218087816 */ /* 0x000fe20000000008 */
[C-C-:B------:R-:W-:Y:S01]  /*0b30*/  FFMA R20, R23.reuse, R9, R18.reuse ;  /* 0x0000000917147223 */ /* 0x140fe20000000012 */
[----:B---3--:R-:W-:Y:S01]  /*0b40*/  FFMA R22, R23, R13, R18 ;  /* 0x0000000d17167223 */ /* 0x008fe20000000012 */
[----:B------:R-:W-:-:S02]  /*0b50*/  FSEL R18, R17, R16, !P0 ;  /* 0x0000001011127208 */ /* 0x000fc40004000000 */
[----:B------:R-:W-:Y:S01]  /*0b60*/  IMAD.U32 R9, R8, 0x10000, RZ ;  /* 0x0001000008097824 */ /* 0x000fe200078e00ff */
[----:B------:R-:W-:Y:S02]  /*0b70*/  FFMA R19, R36, R12, R19 ;  /* 0x0000000c24137223 */ /* 0x000fe40000000013 */
[----:B0-----:R-:W-:Y:S01]  /*0b80*/  FMUL R8, R55, R18 ;  /* 0x0000001237087220 */ /* 0x001fe20000400000 */
[----:B------:R-:W-:Y:S01]  /*0b90*/  FFMA R18, R50, R20, R9 ;  /* 0x0000001432127223 */ /* 0x000fe20000000009 */
[----:B------:R-:W-:Y:S02]  /*0ba0*/  FSEL R20, RZ, 3, !P5 ;  /* 0x40400000ff147808 */ /* 0x000fe40006800000 */
[----:B------:R-:W-:Y:S01]  /*0bb0*/  PRMT R12, R28, 0x7632, R12 ;  /* 0x000076321c0c7816 */ /* 0x000fe2000000000c */
[----:B------:R-:W-:Y:S01]  /*0bc0*/  IMAD.U32 R13, R24, 0x10000, RZ ;  /* 0x00010000180d7824 */ /* 0x000fe200078e00ff */
[C---:B------:R-:W-:Y:S01]  /*0bd0*/  FSETP.GEU.AND P2, PT, R20.reuse, 1.175494350822287508e-38, PT ;  /* 0x008000001400780b */ /* 0x040fe20003f4e000 */
[----:B------:R-:W-:Y:S01]  /*0be0*/  FMUL R55, R20, 16777216 ;  /* 0x4b80000014377820 */ /* 0x000fe20000400000 */
[----:B------:R-:W-:-:S02]  /*0bf0*/  IMAD.U32 R9, R41, 0x10000, RZ ;  /* 0x0001000029097824 */ /* 0x000fc400078e00ff */
[----:B------:R-:W-:Y:S02]  /*0c00*/  IMAD.U32 R23, R12, 0x10000, RZ ;  /* 0x000100000c177824 */ /* 0x000fe400078e00ff */
[----:B------:R-:W-:Y:S01]  /*0c10*/  IMAD.U32 R12, R37, 0x10000, RZ ;  /* 0x00010000250c7824 */ /* 0x000fe200078e00ff */
[----:B------:R-:W-:Y:S01]  /*0c20*/  FSEL R24, R55, R20, !P2 ;  /* 0x0000001437187208 */ /* 0x000fe20005000000 */
[----:B------:R-:W-:Y:S01]  /*0c30*/  FFMA R21, R58, R21, R13 ;  /* 0x000000153a157223 */ /* 0x000fe2000000000d */
[----:B------:R-:W-:Y:S01]  /*0c40*/  IMAD.U32 R13, R25, 0x10000, RZ ;  /* 0x00010000190d7824 */ /* 0x000fe200078e00ff */
[----:B------:R-:W-:Y:S01]  /*0c50*/  FFMA R10, R12, R10, R9 ;  /* 0x0000000a0c0a7223 */ /* 0x000fe20000000009 */
[----:B------:R-:W-:Y:S02]  /*0c60*/  FFMA R50, R50, R22, R23 ;  /* 0x0000001632327223 */ /* 0x000fe40000000017 */
[----:B------:R-:W0:Y:S01]  /*0c70*/  MUFU.RCP R24, R24 ;  /* 0x0000001800187308 */ /* 0x000e220000001000 */
[--C-:B------:R-:W-:Y:S01]  /*0c80*/  FFMA R22, R52, R10, R13.reuse ;  /* 0x0000000a34167223 */ /* 0x100fe2000000000d */
[----:B------:R-:W-:Y:S01]  /*0c90*/  PRMT R13, R37, 0x7632, R13 ;  /* 0x00007632250d7816 */ /* 0x000fe2000000000d */
[----:B------:R-:W-:Y:S01]  /*0ca0*/  IMAD.U32 R23, R28, 0x10000, RZ ;  /* 0x000100001c177824 */ /* 0x000fe200078e00ff */
[----:B------:R-:W-:-:S02]  /*0cb0*/  PRMT R10, R41, 0x7632, R10 ;  /* 0x00007632290a7816 */ /* 0x000fc4000000000a */
[----:B------:R-:W-:Y:S01]  /*0cc0*/  PRMT R25, R25, 0x7632, R25 ;  /* 0x0000763219197816 */ /* 0x000fe20000000019 */
[----:B------:R-:W-:Y:S01]  /*0cd0*/  FFMA R19, R58, R19, R23 ;  /* 0x000000133a137223 */ /* 0x000fe20000000017 */
[----:B------:R-:W-:Y:S01]  /*0ce0*/  IMAD.U32 R13, R13, 0x10000, RZ ;  /* 0x000100000d0d7824 */ /* 0x000fe200078e00ff */
[----:B------:R-:W-:Y:S01]  /*0cf0*/  FSETP.NEU.AND P0, PT, R54, RZ, PT ;  /* 0x000000ff3600720b */ /* 0x000fe20003f0d000 */
[----:B------:R-:W-:Y:S01]  /*0d00*/  IMAD.U32 R10, R10, 0x10000, RZ ;  /* 0x000100000a0a7824 */ /* 0x000fe200078e00ff */
[----:B------:R-:W-:Y:S02]  /*0d10*/  FSEL R34, R21, RZ, P5 ;  /* 0x000000ff15227208 */ /* 0x000fe40002800000 */
[----:B------:R-:W-:Y:S01]  /*0d20*/  FSEL R23, R18, RZ, P5 ;  /* 0x000000ff12177208 */ /* 0x000fe20002800000 */
[----:B------:R-:W-:Y:S01]  /*0d30*/  IMAD.U32 R28, R25, 0x10000, RZ ;  /* 0x00010000191c7824 */ /* 0x000fe200078e00ff */
[----:B------:R-:W-:Y:S01]  /*0d40*/  FFMA R11, R13, R11, R10 ;  /* 0x0000000b0d0b7223 */ /* 0x000fe2000000000a */
[----:B------:R-:W-:-:S02]  /*0d50*/  FSEL R8, R8, RZ, P0 ;  /* 0x000000ff08087208 */ /* 0x000fc40000000000 */
[----:B------:R-:W-:Y:S01]  /*0d60*/  FSEL R37, R17, R16, !P2 ;  /* 0x0000001011257208 */ /* 0x000fe20005000000 */
[----:B------:R-:W-:Y:S01]  /*0d70*/  FADD R25, -R34, R23 ;  /* 0x0000001722197221 */ /* 0x000fe20000000100 */
[----:B------:R-:W-:Y:S01]  /*0d80*/  FFMA R23, R49, R11, R28 ;  /* 0x0000000b31177223 */ /* 0x000fe2000000001c */
[----:B------:R-:W-:Y:S02]  /*0d90*/  FSEL R28, R22, RZ, P5 ;  /* 0x000000ff161c7208 */ /* 0x000fe40002800000 */
[----:B------:R-:W-:Y:S01]  /*0da0*/  FFMA R11, R25, R8, R34 ;  /* 0x00000008190b7223 */ /* 0x000fe20000000022 */
[----:B0-----:R-:W-:Y:S01]  /*0db0*/  FMUL R24, R24, R37 ;  /* 0x0000002518187220 */ /* 0x001fe20000400000 */
[----:B------:R-:W-:Y:S02]  /*0dc0*/  FSETP.NEU.AND P0, PT, R20, RZ, PT ;  /* 0x000000ff1400720b */ /* 0x000fe40003f0d000 */
[----:B------:R-:W-:Y:S02]  /*0dd0*/  FADD R34, R28, -R11 ;  /* 0x8000000b1c227221 */ /* 0x000fe40000000000 */
[----:B------:R-:W-:-:S02]  /*0de0*/  FSEL R28, R24, RZ, P0 ;  /* 0x000000ff181c7208 */ /* 0x000fc40000000000 */
[----:B------:R-:W-:Y:S01]  /*0df0*/  FMUL R37, R34, R34 ;  /* 0x0000002222257220 */ /* 0x000fe20000400000 */
[----:B------:R-:W-:Y:S02]  /*0e00*/  FFMA R14, R12, R14, R9 ;  /* 0x0000000e0c0e7223 */ /* 0x000fe40000000009 */
[----:B------:R-:W-:Y:S01]  /*0e10*/  FFMA R34, R34, R28, R11 ;  /* 0x0000001c22227223 */ /* 0x000fe2000000000b */
[----:B------:R-:W-:Y:S01]  /*0e20*/  IMAD.U32 R11, R29, 0x10000, RZ ;  /* 0x000100001d0b7824 */ /* 0x000fe200078e00ff */
[----:B------:R-:W-:Y:S02]  /*0e30*/  FSEL R9, R19, RZ, P5 ;  /* 0x000000ff13097208 */ /* 0x000fe40002800000 */
[----:B------:R-:W-:Y:S01]  /*0e40*/  FSEL R12, R50, RZ, P5 ;  /* 0x000000ff320c7208 */ /* 0x000fe20002800000 */
[----:B------:R-:W-:Y:S01]  /*0e50*/  FFMA R52, R52, R14, R11 ;  /* 0x0000000e34347223 */ /* 0x000fe2000000000b */
[----:B------:R-:W-:-:S03]  /*0e60*/  FSEL R24, RZ, 4, !P5 ;  /* 0x40800000ff187808 */ /* 0x000fc60006800000 */
[----:B------:R-:W-:Y:S01]  /*0e70*/  FADD R11, -R9, R12 ;  /* 0x0000000c090b7221 */ /* 0x000fe20000000100 */
[----:B------:R-:W-:Y:S01]  /*0e80*/  FFMA R15, R13, R15, R10 ;  /* 0x0000000f0d0f7223 */ /* 0x000fe2000000000a */
[----:B------:R-:W-:Y:S01]  /*0e90*/  FSEL R36, R52, RZ, P5 ;  /* 0x000000ff34247208 */ /* 0x000fe20002800000 */
[----:B------:R-:W-:Y:S01]  /*0ea0*/  FMUL R25, R25, R25 ;  /* 0x0000001919197220 */ /* 0x000fe20000400000 */
[----:B------:R-:W-:Y:S01]  /*0eb0*/  FFMA R13, R8, R11, R9 ;  /* 0x0000000b080d7223 */ /* 0x000fe20000000009 */
[----:B------:R-:W-:Y:S01]  /*0ec0*/  PRMT R29, R29, 0x7632, R29 ;  /* 0x000076321d1d7816 */ /* 0x000fe2000000001d */
[C---:B------:R-:W-:Y:S01]  /*0ed0*/  FMUL R9, R24.reuse, 16777216 ;  /* 0x4b80000018097820 */ /* 0x040fe20000400000 */
[----:B------:R-:W-:Y:S01]  /*0ee0*/  FSETP.GEU.AND P0, PT, R24, 1.175494350822287508e-38, PT ;  /* 0x008000001800780b */ /* 0x000fe20003f0e000 */
[----:B------:R-:W-:Y:S01]  /*0ef0*/  FMUL R25, R16, R25 ;  /* 0x0000001910197220 */ /* 0x000fe20000400000 */
[----:B------:R-:W-:Y:S01]  /*0f00*/  FMUL R11, R11, R11 ;  /* 0x0000000b0b0b7220 */ /* 0x000fe20000400000 */
[----:B------:R-:W-:Y:S01]  /*0f10*/  FADD R36, R36, -R13 ;  /* 0x8000000d24247221 */ /* 0x000fe20000000000 */
[----:B------:R-:W-:Y:S01]  /*0f20*/  IMAD.U32 R10, R29, 0x10000, RZ ;  /* 0x000100001d0a7824 */ /* 0x000fe200078e00ff */
[----:B------:R-:W-:Y:S01]  /*0f30*/  FSEL R29, R9, R24, !P0 ;  /* 0x00000018091d7208 */ /* 0x000fe20004000000 */
[----:B------:R-:W-:Y:S01]  /*0f40*/  FFMA R25, R8, R25, RZ ;  /* 0x0000001908197223 */ /* 0x000fe200000000ff */
[----:B------:R-:W-:Y:S01]  /*0f50*/  FMUL R37, R54, R37 ;  /* 0x0000002536257220 */ /* 0x000fe20000400000 */
[----:B------:R-:W-:Y:S01]  /*0f60*/  FMUL R11, R16, R11 ;  /* 0x0000000b100b7220 */ /* 0x000fe20000400000 */
[----:B------:R-:W-:Y:S01]  /*0f70*/  FMUL R9, R36, R36 ;  /* 0x0000002424097220 */ /* 0x000fe20000400000 */
[----:B------:R-:W-:Y:S01]  /*0f80*/  FFMA R49, R49, R15, R10 ;  /* 0x0000000f31317223 */ /* 0x000fe2000000000a */
[----:B------:R-:W-:Y:S01]  /*0f90*/  FFMA R25, R28, R37, R25 ;  /* 0x000000251c197223 */ /* 0x000fe20000000019 */
[----:B------:R-:W-:Y:S01]  /*0fa0*/  FFMA R37, R8, R11, RZ ;  /* 0x0000000b08257223 */ /* 0x000fe200000000ff */
[----:B------:R-:W-:-:S02]  /*0fb0*/  FMUL R54, R54, R9 ;  /* 0x0000000936367220 */ /* 0x000fc40000400000 */
[----:B------:R-:W0:Y:S01]  /*0fc0*/  LDS.128 R8, [R35+0x10] ;  /* 0x0000100023087984 */ /* 0x000e220000000c00 */
[----:B------:R-:W-:-:S03]  /*0fd0*/  FFMA R36, R28, R36, R13 ;  /* 0x000000241c247223 */ /* 0x000fc6000000000d */
[----:B------:R1:W2:Y:S01]  /*0fe0*/  LDS.128 R12, [R35+0x4020] ;  /* 0x00402000230c7984 */ /* 0x0002a20000000c00 */
[----:B------:R-:W3:Y:S01]  /*0ff0*/  MUFU.RCP R29, R29 ;  /* 0x0000001d001d7308 */ /* 0x000ee20000001000 */
[----:B------:R-:W-:Y:S01]  /*1000*/  FFMA R37, R28, R54, R37 ;  /* 0x000000361c257223 */ /* 0x000fe20000000025 */
[----:B------:R-:W-:Y:S02]  /*1010*/  FSEL R28, R17, R16, !P0 ;  /* 0x00000010111c7208 */ /* 0x000fe40004000000 */
[----:B------:R-:W-:Y:S02]  /*1020*/  FSEL R41, R23, RZ, P5 ;  /* 0x000000ff17297208 */ /* 0x000fe40002800000 */
[----:B------:R-:W-:Y:S02]  /*1030*/  FSEL R55, R49, RZ, P5 ;  /* 0x000000ff31377208 */ /* 0x000fe40002800000 */
[----:B------:R-:W-:Y:S01]  /*1040*/  FSETP.NEU.AND P0, PT, R24, RZ, PT ;  /* 0x000000ff1800720b */ /* 0x000fe20003f0d000 */
[----:B---3--:R-:W-:Y:S01]  /*1050*/  FMUL R28, R29, R28 ;  /* 0x0000001c1d1c7220 */ /* 0x008fe20000400000 */
[----:B------:R-:W-:Y:S01]  /*1060*/  FADD R29, R41, -R34 ;  /* 0x80000022291d7221 */ /* 0x000fe20000000000 */
[----:B------:R-:W-:-:S03]  /*1070*/  FADD R41, R55, -R36 ;  /* 0x8000002437297221 */ /* 0x000fc60000000000 */
[----:B------:R-:W-:Y:S01]  /*1080*/  FSEL R40, R28, RZ, P0 ;  /* 0x000000ff1c287208 */ /* 0x000fe20000000000 */
[----:B------:R-:W-:Y:S01]  /*1090*/  FMUL R55, R29, R29 ;  /* 0x0000001d1d377220 */ /* 0x000fe20000400000 */
[----:B-1----:R-:W-:-:S03]  /*10a0*/  FMUL R35, R41, R41 ;  /* 0x0000002929237220 */ /* 0x002fc60000400000 */
[C---:B------:R-:W-:Y:S01]  /*10b0*/  FMUL R55, R20.reuse, R55 ;  /* 0x0000003714377220 */ /* 0x040fe20000400000 */
[----:B------:R-:W-:Y:S01]  /*10c0*/  FMUL R54, R20, R35 ;  /* 0x0000002314367220 */ /* 0x000fe20000400000 */
[----:B------:R-:W-:Y:S01]  /*10d0*/  FFMA R28, R40, R41, R36 ;  /* 0x00000029281c7223 */ /* 0x000fe20000000024 */
[----:B------:R-:W-:Y:S01]  /*10e0*/  IMAD.U32 R36, R38, 0x10000, RZ ;  /* 0x0001000026247824 */ /* 0x000fe200078e00ff */
[--C-:B------:R-:W-:Y:S01]  /*10f0*/  FFMA R20, R29, R40, R34.reuse ;  /* 0x000000281d147223 */ /* 0x100fe20000000022 */
[----:B------:R-:W-:Y:S01]  /*1100*/  IMAD.U32 R35, R42, 0x10000, RZ ;  /* 0x000100002a237824 */ /* 0x000fe200078e00ff */
[C---:B------:R-:W-:Y:S01]  /*1110*/  FFMA R29, R40.reuse, R55, R25 ;  /* 0x00000037281d7223 */ /* 0x040fe20000000019 */
[----:B------:R-:W-:Y:S01]  /*1120*/  FFMA R25, R40, R54, R37 ;  /* 0x0000003628197223 */ /* 0x000fe20000000025 */
[----:B------:R-:W-:Y:S01]  /*1130*/  PRMT R34, R38, 0x7632, R34 ;  /* 0x0000763226227816 */ /* 0x000fe20000000022 */
[----:B0-----:R-:W-:Y:S01]  /*1140*/  FFMA R40, R36, R8, R35 ;  /* 0x0000000824287223 */ /* 0x001fe20000000023 */
[----:B------:R-:W-:-:S02]  /*1150*/  PRMT R42, R42, 0x7632, R42 ;  /* 0x000076322a2a7816 */ /* 0x000fc4000000002a */
[C---:B------:R-:W-:Y:S01]  /*1160*/  PRMT R8, R39.reuse, 0x7632, R8 ;  /* 0x0000763227087816 */ /* 0x040fe20000000008 */
[----:B--2---:R-:W-:Y:S01]  /*1170*/  FFMA R38, R36, R12, R35 ;  /* 0x0000000c24267223 */ /* 0x004fe20000000023 */
[----:B------:R-:W-:Y:S01]  /*1180*/  IMAD.U32 R35, R39, 0x10000, RZ ;  /* 0x0001000027237824 */ /* 0x000fe200078e00ff */
[----:B------:R-:W-:Y:S01]  /*1190*/  PRMT R36, R43, 0x7632, R36 ;  /* 0x000076322b247816 */ /* 0x000fe20000000024 */
[----:B------:R-:W-:Y:S02]  /*11a0*/  IMAD.U32 R37, R34, 0x10000, RZ ;  /* 0x0001000022257824 */ /* 0x000fe400078e00ff */
[----:B------:R-:W-:Y:S02]  /*11b0*/  IMAD.U32 R12, R42, 0x10000, RZ ;  /* 0x000100002a0c7824 */ /* 0x000fe400078e00ff */
[----:B------:R-:W-:Y:S01]  /*11c0*/  IMAD.U32 R39, R8, 0x10000, RZ ;  /* 0x0001000008277824 */ /* 0x000fe200078e00ff */
[----:B------:R-:W-:Y:S01]  /*11d0*/  FSEL R8, RZ, 5, !P5 ;  /* 0x40a00000ff087808 */ /* 0x000fe20006800000 */
[--C-:B------:R-:W-:Y:S01]  /*11e0*/  FFMA R34, R37, R9, R12.reuse ;  /* 0x0000000925227223 */ /* 0x100fe2000000000c */
[----:B------:R-:W-:Y:S01]  /*11f0*/  IMAD.U32 R42, R43, 0x10000, RZ ;  /* 0x000100002b2a7824 */ /* 0x000fe200078e00ff */
[----:B------:R-:W-:Y:S01]  /*1200*/  FFMA R12, R37, R13, R12 ;  /* 0x0000000d250c7223 */ /* 0x000fe2000000000c */
[----:B------:R-:W-:Y:S01]  /*1210*/  IMAD.U32 R58, R36, 0x10000, RZ ;  /* 0x00010000243a7824 */ /* 0x000fe200078e00ff */
[C---:B------:R-:W-:Y:S01]  /*1220*/  FMUL R13, R8.reuse, 16777216 ;  /* 0x4b800000080d7820 */ /* 0x040fe20000400000 */
[----:B------:R-:W-:Y:S01]  /*1230*/  FSETP.GEU.AND P0, PT, R8, 1.175494350822287508e-38, PT ;  /* 0x008000000800780b */ /* 0x000fe20003f0e000 */
[----:B------:R-:W-:Y:S01]  /*1240*/  FFMA R37, R35, R10, R42 ;  /* 0x0000000a23257223 */ /* 0x000fe2000000002a */
[----:B------:R-:W-:Y:S01]  /*1250*/  FFMA R36, R39, R11, R58 ;  /* 0x0000000b27247223 */ /* 0x000fe2000000003a */
[----:B------:R-:W-:Y:S01]  /*1260*/  FFMA R35, R35, R14, R42 ;  /* 0x0000000e23237223 */ /* 0x000fe2000000002a */
[----:B------:R-:W-:Y:S01]  /*1270*/  IMAD.U32 R54, R26, 0x10000, RZ ;  /* 0x000100001a367824 */ /* 0x000fe200078e00ff */
[----:B------:R-:W-:-:S02]  /*1280*/  FSEL R11, RZ, 6, !P5 ;  /* 0x40c00000ff0b7808 */ /* 0x000fc40006800000 */
[----:B------:R-:W-:Y:S02]  /*1290*/  FSEL R42, R13, R8, !P0 ;  /* 0x000000080d2a7208 */ /* 0x000fe40004000000 */
[----:B------:R-:W-:Y:S01]  /*12a0*/  FSEL R13, RZ, 7, !P5 ;  /* 0x40e00000ff0d7808 */ /* 0x000fe20006800000 */
[----:B------:R-:W-:Y:S01]  /*12b0*/  FFMA R9, R57, R40, R54 ;  /* 0x0000002839097223 */ /* 0x000fe20000000036 */
[----:B------:R-:W-:Y:S01]  /*12c0*/  IMAD.U32 R10, R30, 0x10000, RZ ;  /* 0x000100001e0a7824 */ /* 0x000fe200078e00ff */
[----:B------:R-:W-:Y:S01]  /*12d0*/  FMUL R40, R11, 16777216 ;  /* 0x4b8000000b287820 */ /* 0x000fe20000400000 */
[----:B------:R-:W-:Y:S01]  /*12e0*/  FFMA R14, R39, R15, R58 ;  /* 0x0000000f270e7223 */ /* 0x000fe2000000003a */
[----:B------:R-:W-:Y:S01]  /*12f0*/  FSETP.GEU.AND P2, PT, R11, 1.175494350822287508e-38, PT ;  /* 0x008000000b00780b */ /* 0x000fe20003f4e000 */
[C---:B------:R-:W-:Y:S01]  /*1300*/  FMUL R54, R13.reuse, 16777216 ;  /* 0x4b8000000d367820 */ /* 0x040fe20000400000 */
[----:B------:R-:W-:Y:S02]  /*1310*/  FSEL R15, RZ, 8, !P5 ;  /* 0x41000000ff0f7808 */ /* 0x000fe40006800000 */
[----:B------:R-:W-:Y:S01]  /*1320*/  FSETP.GEU.AND P3, PT, R13, 1.175494350822287508e-38, PT ;  /* 0x008000000d00780b */ /* 0x000fe20003f6e000 */
[----:B------:R-:W-:Y:S01]  /*1330*/  FFMA R10, R57, R38, R10 ;  /* 0x00000026390a7223 */ /* 0x000fe2000000000a */
[----:B------:R-:W-:-:S02]  /*1340*/  FSEL R38, R40, R11, !P2 ;  /* 0x0000000b28267208 */ /* 0x000fc40005000000 */
[----:B------:R-:W-:Y:S01]  /*1350*/  FSEL R40, R54, R13, !P3 ;  /* 0x0000000d36287208 */ /* 0x000fe20005800000 */
[C---:B------:R-:W-:Y:S01]  /*1360*/  FMUL R54, R15.reuse, 16777216 ;  /* 0x4b8000000f367820 */ /* 0x040fe20000400000 */
[----:B------:R-:W-:Y:S01]  /*1370*/  FSETP.GEU.AND P4, PT, R15, 1.175494350822287508e-38, PT ;  /* 0x008000000f00780b */ /* 0x000fe20003f8e000 */
[----:B------:R-:W0:Y:S03]  /*1380*/  MUFU.RCP R42, R42 ;  /* 0x0000002a002a7308 */ /* 0x000e260000001000 */
[----:B------:R-:W-:-:S05]  /*1390*/  FSEL R54, R54, R15, !P4 ;  /* 0x0000000f36367208 */ /* 0x000fca0006000000 */
[----:B------:R-:W1:Y:S01]  /*13a0*/  MUFU.RCP R40, R40 ;  /* 0x0000002800287308 */ /* 0x000e620000001000 */
[----:B------:R-:W-:-:S07]  /*13b0*/  FSEL R43, R17, R16, !P0 ;  /* 0x00000010112b7208 */ /* 0x000fce0004000000 */
[----:B------:R-:W2:Y:S01]  /*13c0*/  MUFU.RCP R39, R54 ;  /* 0x0000003600277308 */ /* 0x000ea20000001000 */
[----:B------:R-:W-:Y:S02]  /*13d0*/  PRMT R26, R26, 0x7632, R26 ;  /* 0x000076321a1a7816 */ /* 0x000fe4000000001a */
[CC--:B------:R-:W-:Y:S02]  /*13e0*/  FSEL R55, R17.reuse, R16.reuse, !P2 ;  /* 0x0000001011377208 */ /* 0x0c0fe40005000000 */
[----:B------:R-:W-:-:S03]  /*13f0*/  FSEL R41, R17, R16, !P3 ;  /* 0x0000001011297208 */ /* 0x000fc60005800000 */
[----:B------:R-:W3:Y:S01]  /*1400*/  MUFU.RCP R38, R38 ;  /* 0x0000002600267308 */ /* 0x000ee20000001000 */
[----:B------:R-:W-:Y:S01]  /*1410*/  FSEL R16, R17, R16, !P4 ;  /* 0x0000001011107208 */ /* 0x000fe20006000000 */
[----:B0-----:R-:W-:Y:S01]  /*1420*/  FMUL R17, R42, R43 ;  /* 0x0000002b2a117220 */ /* 0x001fe20000400000 */
[----:B------:R-:W-:Y:S01]  /*1430*/  IMAD.U32 R42, R26, 0x10000, RZ ;  /* 0x000100001a2a7824 */ /* 0x000fe200078e00ff */
[----:B------:R-:W-:Y:S01]  /*1440*/  PRMT R26, R27, 0x7632, R26 ;  /* 0x000076321b1a7816 */ /* 0x000fe2000000001a */
[----:B-1----:R-:W-:Y:S01]  /*1450*/  FMUL R40, R40, R41 ;  /* 0x0000002928287220 */ /* 0x002fe20000400000 */
[----:B------:R-:W-:Y:S02]  /*1460*/  FSETP.NEU.AND P0, PT, R8, RZ, PT ;  /* 0x000000ff0800720b */ /* 0x000fe40003f0d000 */
[----:B------:R-:W-:Y:S01]  /*1470*/  FSEL R41, R9, RZ, P5 ;  /* 0x000000ff09297208 */ /* 0x000fe20002800000 */
[----:B--2---:R-:W-:Y:S01]  /*1480*/  FMUL R39, R39, R16 ;  /* 0x0000001027277220 */ /* 0x004fe20000400000 */
[----:B------:R-:W-:Y:S01]  /*1490*/  FFMA R16, R53, R34, R42 ;  /* 0x0000002235107223 */ /* 0x000fe2000000002a */
[----:B------:R-:W-:Y:S01]  /*14a0*/  IMAD.U32 R34, R26, 0x10000, RZ ;  /* 0x000100001a227824 */ /* 0x000fe200078e00ff */
[----:B------:R-:W-:Y:S01]  /*14b0*/  FSEL R26, R17, RZ, P0 ;  /* 0x000000ff111a7208 */ /* 0x000fe20000000000 */
[----:B------:R-:W-:Y:S01]  /*14c0*/  FADD R41, R41, -R20 ;  /* 0x8000001429297221 */ /* 0x000fe20000000000 */
[----:B------:R-:W-:Y:S01]  /*14d0*/  IMAD.U32 R27, R27, 0x10000, RZ ;  /* 0x000100001b1b7824 */ /* 0x000fe200078e00ff */
[----:B------:R-:W-:Y:S01]  /*14e0*/  FFMA R17, R51, R36, R34 ;  /* 0x0000002433117223 */ /* 0x000fe20000000022 */
[----:B---3--:R-:W-:Y:S01]  /*14f0*/  FMUL R38, R38, R55 ;  /* 0x0000003726267220 */ /* 0x008fe20000400000 */
[----:B------:R-:W-:Y:S01]  /*1500*/  FSETP.NEU.AND P0, PT, R11, RZ, PT ;  /* 0x000000ff0b00720b */ /* 0x000fe20003f0d000 */
[C---:B------:R-:W-:Y:S01]  /*1510*/  FFMA R34, R41.reuse, R26, R20 ;  /* 0x0000001a29227223 */ /* 0x040fe20000000014 */
[----:B------:R-:W-:Y:S01]  /*1520*/  FSEL R43, R16, RZ, P5 ;  /* 0x000000ff102b7208 */ /* 0x000fe20002800000 */
[----:B------:R-:W-:Y:S01]  /*1530*/  FFMA R20, R56, R37, R27 ;  /* 0x0000002538147223 */ /* 0x000fe2000000001b */
[----:B------:R-:W-:Y:S01]  /*1540*/  FSEL R27, R38, RZ, P0 ;  /* 0x000000ff261b7208 */ /* 0x000fe20000000000 */
[----:B------:R-:W-:-:S02]  /*1550*/  FMUL R41, R41, R41 ;  /* 0x0000002929297220 */ /* 0x000fc40000400000 */
[--C-:B------:R-:W-:Y:S01]  /*1560*/  FADD R37, R43, -R34.reuse ;  /* 0x800000222b257221 */ /* 0x100fe20000000000 */
[----:B------:R-:W-:Y:S02]  /*1570*/  FSETP.NEU.AND P0, PT, R13, RZ, PT ;  /* 0x000000ff0d00720b */ /* 0x000fe40003f0d000 */
[----:B------:R-:W-:Y:S01]  /*1580*/  FSEL R42, R20, RZ, P5 ;  /* 0x000000ff142a7208 */ /* 0x000fe20002800000 */
[C---:B------:R-:W-:Y:S01]  /*1590*/  FFMA R43, R37.reuse, R27, R34 ;  /* 0x0000001b252b7223 */ /* 0x040fe20000000022 */
[----:B------:R-:W-:Y:S01]  /*15a0*/  FMUL R41, R24, R41 ;  /* 0x0000002918297220 */ /* 0x000fe20000400000 */
[----:B------:R-:W0:Y:S01]  /*15b0*/  SHFL.BFLY PT, R34, R15, 0x10, 0x1f ;  /* 0x0e001f000f227f89 */ /* 0x000e2200000e0000 */
[----:B------:R-:W-:Y:S01]  /*15c0*/  FSEL R36, R40, RZ, P0 ;  /* 0x000000ff28247208 */ /* 0x000fe20000000000 */
[----:B------:R-:W-:Y:S01]  /*15d0*/  FADD R42, R42, -R43 ;  /* 0x8000002b2a2a7221 */ /* 0x000fe20000000000 */
[----:B------:R-:W-:Y:S01]  /*15e0*/  FFMA R40, R26, R41, R29 ;  /* 0x000000291a287223 */ /* 0x000fe2000000001d */
[----:B------:R-:W-:Y:S01]  /*15f0*/  FMUL R37, R37, R37 ;  /* 0x0000002525257220 */ /* 0x000fe20000400000 */
[----:B------:R-:W-:Y:S01]  /*1600*/  FSEL R41, R17, RZ, P5 ;  /* 0x000000ff11297208 */ /* 0x000fe20002800000 */
[----:B------:R-:W-:-:S02]  /*1610*/  FFMA R38, R42, R36, R43 ;  /* 0x000000242a267223 */ /* 0x000fc4000000002b */
[----:B------:R-:W-:Y:S01]  /*1620*/  FMUL R37, R8, R37 ;  /* 0x0000002508257220 */ /* 0x000fe20000400000 */
[----:B------:R-:W-:Y:S01]  /*1630*/  FMUL R42, R42, R42 ;  /* 0x0000002a2a2a7220 */ /* 0x000fe20000400000 */
[----:B------:R-:W-:Y:S01]  /*1640*/  FADD R41, R41, -R38 ;  /* 0x8000002629297221 */ /* 0x000fe20000000000 */
[----:B------:R-:W-:Y:S01]  /*1650*/  FSETP.NEU.AND P0, PT, R15, RZ, PT ;  /* 0x000000ff0f00720b */ /* 0x000fe20003f0d000 */
[----:B------:R-:W-:Y:S01]  /*1660*/  FFMA R37, R27, R37, R40 ;  /* 0x000000251b257223 */ /* 0x000fe20000000028 */
[----:B------:R-:W-:Y:S01]  /*1670*/  PRMT R30, R30, 0x7632, R30 ;  /* 0x000076321e1e7816 */ /* 0x000fe2000000001e */
[----:B------:R-:W-:Y:S01]  /*1680*/  FMUL R40, R41, R41 ;  /* 0x0000002929287220 */ /* 0x000fe20000400000 */
[----:B------:R-:W-:Y:S01]  /*1690*/  FMUL R42, R11, R42 ;  /* 0x0000002a0b2a7220 */ /* 0x000fe20000400000 */
[----:B------:R-:W-:Y:S02]  /*16a0*/  FSEL R29, R39, RZ, P0 ;  /* 0x000000ff271d7208 */ /* 0x000fe40000000000 */
[----:B------:R-:W-:Y:S01]  /*16b0*/  FSEL R43, R10, RZ, P5 ;  /* 0x000000ff0a2b7208 */ /* 0x000fe20002800000 */
[----:B------:R-:W-:Y:S01]  /*16c0*/  FMUL R39, R13, R40 ;  /* 0x000000280d277220 */ /* 0x000fe20000400000 */
[----:B------:R-:W-:Y:S01]  /*16d0*/  FFMA R42, R36, R42, R37 ;  /* 0x0000002a242a7223 */ /* 0x000fe20000000025 */
[----:B------:R-:W-:Y:S01]  /*16e0*/  IMAD.U32 R40, R30, 0x10000, RZ ;  /* 0x000100001e287824 */ /* 0x000fe200078e00ff */
[----:B------:R-:W-:Y:S01]  /*16f0*/  FFMA R37, R41, R29, R38 ;  /* 0x0000001d29257223 */ /* 0x000fe20000000026 */
[----:B------:R-:W-:Y:S01]  /*1700*/  FADD R41, R43, -R28 ;  /* 0x8000001c2b297221 */ /* 0x000fe20000000000 */
[----:B------:R-:W-:Y:S01]  /*1710*/  FFMA R30, R29, R39, R42 ;  /* 0x000000271d1e7223 */ /* 0x000fe2000000002a */
[----:B------:R-:W-:Y:S01]  /*1720*/  FFMA R53, R53, R12, R40 ;  /* 0x0000000c35357223 */ /* 0x000fe20000000028 */
[C---:B------:R-:W-:Y:S01]  /*1730*/  IMAD.U32 R39, R31.reuse, 0x10000, RZ ;  /* 0x000100001f277824 */ /* 0x040fe200078e00ff */
[----:B------:R-:W-:Y:S01]  /*1740*/  PRMT R38, R31, 0x7632, R38 ;  /* 0x000076321f267816 */ /* 0x000fe20000000026 */
[----:B0-----:R-:W-:Y:S01]  /*1750*/  FADD R12, R15, R34 ;  /* 0x000000220f0c7221 */ /* 0x001fe20000000000 */
[-C--:B------:R-:W-:Y:S01]  /*1760*/  FMUL R31, R41, R41.reuse ;  /* 0x00000029291f7220 */ /* 0x080fe20000400000 */
[----:B------:R-:W-:Y:S01]  /*1770*/  FFMA R40, R26, R41, R28 ;  /* 0x000000291a287223 */ /* 0x000fe2000000001c */
[----:B------:R-:W-:Y:S01]  /*1780*/  FSEL R41, R53, RZ, P5 ;  /* 0x000000ff35297208 */ /* 0x000fe20002800000 */
[----:B------:R-:W-:Y:S01]  /*1790*/  FFMA R35, R56, R35, R39 ;  /* 0x0000002338237223 */ /* 0x000fe20000000027 */
[----:B------:R-:W-:Y:S01]  /*17a0*/  FSETP.GEU.AND P2, PT, |R12|, 1.175494350822287508e-38, PT ;  /* 0x008000000c00780b */ /* 0x000fe20003f4e200 */
[----:B------:R-:W-:Y:S01]  /*17b0*/  FMUL R39, R24, R31 ;  /* 0x0000001f18277220 */ /* 0x000fe20000400000 */
[C---:B------:R-:W-:Y:S01]  /*17c0*/  FMUL R43, R12.reuse, 0.25 ;  /* 0x3e8000000c2b7820 */ /* 0x040fe20000400000 */
[----:B------:R-:W0:Y:S01]  /*17d0*/  SHFL.BFLY PT, R31, R12, 0x8, 0x1f ;  /* 0x0d001f000c1f7f89 */ /* 0x000e2200000e0000 */
[----:B------:R-:W-:Y:S01]  /*17e0*/  FSETP.GT.AND P0, PT, |R12|, 8.50705917302346158658e+37, PT ;  /* 0x7e8000000c00780b */ /* 0x000fe20003f04200 */
[----:B------:R-:W-:Y:S01]  /*17f0*/  FADD R41, R41, -R40 ;  /* 0x8000002829297221 */ /* 0x000fe20000000000 */
[----:B------:R-:W-:Y:S01]  /*1800*/  IMAD.U32 R24, R38, 0x10000, RZ ;  /* 0x0001000026187824 */ /* 0x000fe200078e00ff */
[----:B------:R-:W-:-:S02]  /*1810*/  FSEL R38, R35, RZ, P5 ;  /* 0x000000ff23267208 */ /* 0x000fc40002800000 */
[----:B------:R-:W-:Y:S01]  /*1820*/  FSEL R28, R43, R12, P0 ;  /* 0x0000000c2b1c7208 */ /* 0x000fe20000000000 */
[-C--:B------:R-:W-:Y:S01]  /*1830*/  FFMA R43, R27, R41.reuse, R40 ;  /* 0x000000291b2b7223 */ /* 0x080fe20000000028 */
[----:B------:R-:W-:Y:S01]  /*1840*/  FFMA R24, R51, R14, R24 ;  /* 0x0000000e33187223 */ /* 0x000fe20000000018 */
[----:B------:R-:W-:Y:S01]  /*1850*/  FMUL R41, R41, R41 ;  /* 0x0000002929297220 */ /* 0x000fe20000400000 */
[----:B------:R-:W-:Y:S01]  /*1860*/  FFMA R26, R26, R39, R25 ;  /* 0x000000271a1a7223 */ /* 0x000fe20000000019 */
[--C-:B------:R-:W-:Y:S01]  /*1870*/  FADD R25, R38, -R43.reuse ;  /* 0x8000002b26197221 */ /* 0x100fe20000000000 */
[----:B------:R-:W-:Y:S01]  /*1880*/  @!P2 FMUL R28, R28, 16777216 ;  /* 0x4b8000001c1ca820 */ /* 0x000fe20000400000 */
[----:B------:R-:W-:Y:S01]  /*1890*/  FMUL R41, R8, R41 ;  /* 0x0000002908297220 */ /* 0x000fe20000400000 */
[----:B------:R-:W-:Y:S01]  /*18a0*/  FSEL R51, R24, RZ, P5 ;  /* 0x000000ff18337208 */ /* 0x000fe20002800000 */
[----:B------:R-:W1:Y:S01]  /*18b0*/  SHFL.BFLY PT, R14, R37, 0x10, 0x1f ;  /* 0x0e001f00250e7f89 */ /* 0x000e6200000e0000 */
[-C--:B------:R-:W-:Y:S01]  /*18c0*/  FFMA R8, R36, R25.reuse, R43 ;  /* 0x0000001924087223 */ /* 0x080fe2000000002b */
[----:B------:R-:W2:Y:S01]  /*18d0*/  MUFU.RCP R39, R28 ;  /* 0x0000001c00277308 */ /* 0x000ea20000001000 */
[----:B------:R-:W-:-:S02]  /*18e0*/  FMUL R38, R25, R25 ;  /* 0x0000001919267220 */ /* 0x000fc40000400000 */
[----:B------:R-:W-:Y:S01]  /*18f0*/  FADD R25, R51, -R8 ;  /* 0x8000000833197221 */ /* 0x000fe20000000000 */
[----:B------:R-:W-:Y:S02]  /*1900*/  FFMA R41, R27, R41, R26 ;  /* 0x000000291b297223 */ /* 0x000fe4000000001a */
[----:B------:R-:W3:Y:S01]  /*1910*/  SHFL.BFLY PT, R27, R30, 0x10, 0x1f ;  /* 0x0e001f001e1b7f89 */ /* 0x000ee200000e0000 */
[-C--:B------:R-:W-:Y:S01]  /*1920*/  FMUL R26, R25, R25.reuse ;  /* 0x00000019191a7220 */ /* 0x080fe20000400000 */
[----:B------:R-:W-:Y:S01]  /*1930*/  FMUL R38, R11, R38 ;  /* 0x000000260b267220 */ /* 0x000fe20000400000 */
[----:B------:R-:W-:Y:S01]  /*1940*/  @P0 FMUL R34, R34, 0.25 ;  /* 0x3e80000022220820 */ /* 0x000fe20000400000 */
[----:B------:R-:W-:Y:S01]  /*1950*/  FFMA R25, R29, R25, R8 ;  /* 0x000000191d197223 */ /* 0x000fe20000000008 */
[----:B0-----:R-:W-:Y:S01]  /*1960*/  FADD R8, R12, R31 ;  /* 0x0000001f0c087221 */ /* 0x001fe20000000000 */
[----:B------:R-:W-:Y:S01]  /*1970*/  FFMA R38, R36, R38, R41 ;  /* 0x0000002624267223 */ /* 0x000fe20000000029 */
[----:B------:R-:W-:Y:S01]  /*1980*/  FMUL R13, R13, R26 ;  /* 0x0000001a0d0d7220 */ /* 0x000fe20000400000 */
[----:B------:R-:W-:Y:S01]  /*1990*/  @!P2 FMUL R34, R34, 16777216 ;  /* 0x4b8000002222a820 */ /* 0x000fe20000400000 */
[----:B------:R-:W0:Y:S01]  /*19a0*/  SHFL.BFLY PT, R26, R25, 0x10, 0x1f ;  /* 0x0e001f00191a7f89 */ /* 0x000e2200000e0000 */
[----:B------:R-:W-:Y:S01]  /*19b0*/  FSETP.GEU.AND P3, PT, |R8|, 1.175494350822287508e-38, PT ;  /* 0x008000000800780b */ /* 0x000fe20003f6e200 */
[----:B------:R-:W-:Y:S01]  /*19c0*/  FFMA R29, R29, R13, R38 ;  /* 0x0000000d1d1d7223 */ /* 0x000fe20000000026 */
[----:B--2---:R-:W-:Y:S01]  /*19d0*/  FMUL R28, R39, R34 ;  /* 0x00000022271c7220 */ /* 0x004fe20000400000 */
[----:B------:R-:W-:Y:S01]  /*19e0*/  FSETP.NEU.AND P2, PT, R12, RZ, PT ;  /* 0x000000ff0c00720b */ /* 0x000fe20003f4d000 */
[C---:B------:R-:W-:Y:S01]  /*19f0*/  FMUL R13, R8.reuse, 0.25 ;  /* 0x3e800000080d7820 */ /* 0x040fe20000400000 */
[----:B------:R-:W-:Y:S01]  /*1a00*/  FSETP.GT.AND P0, PT, |R8|, 8.50705917302346158658e+37, PT ;  /* 0x7e8000000800780b */ /* 0x000fe20003f04200 */
[----:B------:R-:W2:Y:S01]  /*1a10*/  SHFL.BFLY PT, R11, R8, 0x4, 0x1f ;  /* 0x0c801f00080b7f89 */ /* 0x000ea200000e0000 */
[----:B------:R-:W-:Y:S01]  /*1a20*/  FSEL R28, R28, RZ, P2 ;  /* 0x000000ff1c1c7208 */ /* 0x000fe20001000000 */
[----:B-1----:R-:W-:Y:S01]  /*1a30*/  FADD R14, -R37, R14 ;  /* 0x0000000e250e7221 */ /* 0x002fe20000000100 */
[----:B------:R-:W-:Y:S01]  /*1a40*/  FSEL R38, R13, R8, P0 ;  /* 0x000000080d267208 */ /* 0x000fe20000000000 */
[----:B------:R-:W1:Y:S02]  /*1a50*/  SHFL.BFLY PT, R40, R29, 0x10, 0x1f ;  /* 0x0e001f001d287f89 */ /* 0x000e6400000e0000 */
[C---:B------:R-:W-:Y:S01]  /*1a60*/  FMUL R34, R14.reuse, R14 ;  /* 0x0000000e0e227220 */ /* 0x040fe20000400000 */
[----:B------:R-:W-:Y:S01]  /*1a70*/  FFMA R37, R14, R28, R37 ;  /* 0x0000001c0e257223 */ /* 0x000fe20000000025 */
[----:B------:R-:W-:Y:S01]  /*1a80*/  @!P3 FMUL R38, R38, 16777216 ;  /* 0x4b8000002626b820 */ /* 0x000fe20000400000 */
[----:B---3--:R-:W-:Y:S01]  /*1a90*/  FADD R27, R30, R27 ;  /* 0x0000001b1e1b7221 */ /* 0x008fe20000000000 */
[----:B------:R-:W-:-:S02]  /*1aa0*/  FMUL R34, R15, R34 ;  /* 0x000000220f227220 */ /* 0x000fc40000400000 */
[----:B------:R-:W3:Y:S02]  /*1ab0*/  SHFL.BFLY PT, R36, R37, 0x8, 0x1f ;  /* 0x0d001f0025247f89 */ /* 0x000ee400000e0000 */
[----:B------:R-:W4:Y:S01]  /*1ac0*/  MUFU.RCP R38, R38 ;  /* 0x0000002600267308 */ /* 0x000f220000001000 */
[----:B------:R-:W-:Y:S01]  /*1ad0*/  FFMA R27, R28, R34, R27 ;  /* 0x000000221c1b7223 */ /* 0x000fe2000000001b */
[----:B0-----:R-:W-:Y:S01]  /*1ae0*/  FADD R26, -R25, R26 ;  /* 0x0000001a191a7221 */ /* 0x001fe20000000100 */
[----:B------:R-:W-:-:S03]  /*1af0*/  @P0 FMUL R31, R31, 0.25 ;  /* 0x3e8000001f1f0820 */ /* 0x000fc60000400000 */
[----:B------:R-:W0:Y:S01]  /*1b00*/  SHFL.BFLY PT, R30, R27, 0x8, 0x1f ;  /* 0x0d001f001b1e7f89 */ /* 0x000e2200000e0000 */
[-C--:B------:R-:W-:Y:S01]  /*1b10*/  FMUL R14, R26, R26.reuse ;  /* 0x0000001a1a0e7220 */ /* 0x080fe20000400000 */
[----:B------:R-:W-:Y:S01]  /*1b20*/  FFMA R25, R28, R26, R25 ;  /* 0x0000001a1c197223 */ /* 0x000fe20000000019 */
[----:B------:R-:W-:Y:S01]  /*1b30*/  @!P3 FMUL R31, R31, 16777216 ;  /* 0x4b8000001f1fb820 */ /* 0x000fe20000400000 */
[----:B--2---:R-:W-:Y:S01]  /*1b40*/  FADD R13, R8, R11 ;  /* 0x0000000b080d7221 */ /* 0x004fe20000000000 */
[----:B------:R-:W-:Y:S02]  /*1b50*/  FMUL R14, R15, R14 ;  /* 0x0000000e0f0e7220 */ /* 0x000fe40000400000 */
[----:B------:R-:W2:Y:S01]  /*1b60*/  SHFL.BFLY PT, R34, R25, 0x8, 0x1f ;  /* 0x0d001f0019227f89 */ /* 0x000ea200000e0000 */
[----:B-1----:R-:W-:Y:S01]  /*1b70*/  FADD R15, R29, R40 ;  /* 0x000000281d0f7221 */ /* 0x002fe20000000000 */
[C---:B------:R-:W-:Y:S01]  /*1b80*/  FSETP.GEU.AND P3, PT, |R13|.reuse, 1.175494350822287508e-38, PT ;  /* 0x008000000d00780b */ /* 0x040fe20003f6e200 */
[----:B----4-:R-:W-:Y:S01]  /*1b90*/  FMUL R26, R38, R31 ;  /* 0x0000001f261a7220 */ /* 0x010fe20000400000 */
[----:B------:R-:W-:Y:S01]  /*1ba0*/  FSETP.NEU.AND P2, PT, R8, RZ, PT ;  /* 0x000000ff0800720b */ /* 0x000fe20003f4d000 */
[----:B------:R-:W-:Y:S01]  /*1bb0*/  FFMA R15, R28, R14, R15 ;  /* 0x0000000e1c0f7223 */ /* 0x000fe2000000000f */
[C---:B------:R-:W-:Y:S01]  /*1bc0*/  FMUL R28, R13.reuse, 0.25 ;  /* 0x3e8000000d1c7820 */ /* 0x040fe20000400000 */
[----:B------:R-:W-:Y:S01]  /*1bd0*/  FSETP.GT.AND P0, PT, |R13|, 8.50705917302346158658e+37, PT ;  /* 0x7e8000000d00780b */ /* 0x000fe20003f04200 */
[----:B------:R-:W1:Y:S01]  /*1be0*/  SHFL.BFLY PT, R14, R13, 0x2, 0x1f ;  /* 0x0c401f000d0e7f89 */ /* 0x000e6200000e0000 */
[----:B------:R-:W-:Y:S01]  /*1bf0*/  FSEL R26, R26, RZ, P2 ;  /* 0x000000ff1a1a7208 */ /* 0x000fe20001000000 */
[----:B---3--:R-:W-:Y:S01]  /*1c00*/  FADD R36, -R37, R36 ;  /* 0x0000002425247221 */ /* 0x008fe20000000100 */
[----:B------:R-:W-:Y:S01]  /*1c10*/  FSEL R39, R28, R13, P0 ;  /* 0x0000000d1c277208 */ /* 0x000fe20000000000 */
[----:B------:R-:W3:Y:S02]  /*1c20*/  SHFL.BFLY PT, R38, R15, 0x8, 0x1f ;  /* 0x0d001f000f267f89 */ /* 0x000ee400000e0000 */
[C---:B------:R-:W-:Y:S01]  /*1c30*/  FMUL R31, R36.reuse, R36 ;  /* 0x00000024241f7220 */ /* 0x040fe20000400000 */
[----:B------:R-:W-:Y:S01]  /*1c40*/  FFMA R37, R36, R26, R37 ;  /* 0x0000001a24257223 */ /* 0x000fe20000000025 */
[----:B------:R-:W-:Y:S01]  /*1c50*/  @!P3 FMUL R39, R39, 16777216 ;  /* 0x4b8000002727b820 */ /* 0x000fe20000400000 */
[----:B0-----:R-:W-:Y:S01]  /*1c60*/  FADD R29, R27, R30 ;  /* 0x0000001e1b1d7221 */ /* 0x001fe20000000000 */
[----:B------:R-:W-:-:S02]  /*1c70*/  FMUL R31, R12, R31 ;  /* 0x0000001f0c1f7220 */ /* 0x000fc40000400000 */
[----:B------:R-:W0:Y:S01]  /*1c80*/  SHFL.BFLY PT, R36, R37, 0x4, 0x1f ;  /* 0x0c801f0025247f89 */ /* 0x000e2200000e0000 */
[----:B------:R-:W4:Y:S01]  /*1c90*/  MUFU.RCP R40, R39 ;  /* 0x0000002700287308 */ /* 0x000f220000001000 */
[----:B------:R-:W-:Y:S01]  /*1ca0*/  FFMA R29, R26, R31, R29 ;  /* 0x0000001f1a1d7223 */ /* 0x000fe2000000001d */
[----:B--2---:R-:W-:Y:S01]  /*1cb0*/  FADD R34, -R25, R34 ;  /* 0x0000002219227221 */ /* 0x004fe20000000100 */
[----:B------:R-:W-:-:S03]  /*1cc0*/  @P0 FMUL R11, R11, 0.25 ;  /* 0x3e8000000b0b0820 */ /* 0x000fc60000400000 */
[----:B------:R-:W2:Y:S01]  /*1cd0*/  SHFL.BFLY PT, R30, R29, 0x4, 0x1f ;  /* 0x0c801f001d1e7f89 */ /* 0x000ea200000e0000 */
[-C--:B------:R-:W-:Y:S01]  /*1ce0*/  FFMA R27, R26, R34.reuse, R25 ;  /* 0x000000221a1b7223 */ /* 0x080fe20000000019 */
[----:B------:R-:W-:Y:S01]  /*1cf0*/  FMUL R31, R34, R34 ;  /* 0x00000022221f7220 */ /* 0x000fe20000400000 */
[----:B------:R-:W-:Y:S01]  /*1d00*/  @!P3 FMUL R11, R11, 16777216 ;  /* 0x4b8000000b0bb820 */ /* 0x000fe20000400000 */
[C---:B-1----:R-:W-:Y:S02]  /*1d10*/  FADD R25, R13.reuse, R14 ;  /* 0x0000000e0d197221 */ /* 0x042fe40000000000 */
[----:B------:R-:W1:Y:S01]  /*1d20*/  SHFL.BFLY PT, R28, R27, 0x4, 0x1f ;  /* 0x0c801f001b1c7f89 */ /* 0x000e6200000e0000 */
[----:B------:R-:W-:Y:S01]  /*1d30*/  FMUL R31, R12, R31 ;  /* 0x0000001f0c1f7220 */ /* 0x000fe20000400000 */
[----:B------:R-:W-:Y:S01]  /*1d40*/  FSETP.NEU.AND P2, PT, R13, RZ, PT ;  /* 0x000000ff0d00720b */ /* 0x000fe20003f4d000 */
[----:B---3--:R-:W-:Y:S01]  /*1d50*/  FADD R15, R15, R38 ;  /* 0x000000260f0f7221 */ /* 0x008fe20000000000 */
[----:B----4-:R-:W-:Y:S01]  /*1d60*/  FMUL R34, R40, R11 ;  /* 0x0000000b28227220 */ /* 0x010fe20000400000 */
[C---:B------:R-:W-:Y:S01]  /*1d70*/  FSETP.GEU.AND P3, PT, |R25|.reuse, 1.175494350822287508e-38, PT ;  /* 0x008000001900780b */ /* 0x040fe20003f6e200 */
[C---:B------:R-:W-:Y:S01]  /*1d80*/  FMUL R38, R25.reuse, 0.25 ;  /* 0x3e80000019267820 */ /* 0x040fe20000400000 */
[----:B------:R-:W-:Y:S01]  /*1d90*/  FFMA R26, R26, R31, R15 ;  /* 0x0000001f1a1a7223 */ /* 0x000fe2000000000f */
[----:B------:R-:W-:-:S02]  /*1da0*/  FSETP.GT.AND P0, PT, |R25|, 8.50705917302346158658e+37, PT ;  /* 0x7e8000001900780b */ /* 0x000fc40003f04200 */
[----:B------:R-:W-:Y:S01]  /*1db0*/  FSEL R34, R34, RZ, P2 ;  /* 0x000000ff22227208 */ /* 0x000fe20001000000 */
[----:B0-----:R-:W-:Y:S01]  /*1dc0*/  FADD R36, -R37, R36 ;  /* 0x0000002425247221 */ /* 0x001fe20000000100 */
[----:B------:R-:W-:Y:S01]  /*1dd0*/  FSEL R38, R38, R25, P0 ;  /* 0x0000001926267208 */ /* 0x000fe20000000000 */
[----:B------:R-:W0:Y:S02]  /*1de0*/  SHFL.BFLY PT, R31, R26, 0x4, 0x1f ;  /* 0x0c801f001a1f7f89 */ /* 0x000e2400000e0000 */
[C---:B------:R-:W-:Y:S01]  /*1df0*/  FMUL R15, R36.reuse, R36 ;  /* 0x00000024240f7220 */ /* 0x040fe20000400000 */
[----:B------:R-:W-:Y:S01]  /*1e00*/  FFMA R37, R36, R34, R37 ;  /* 0x0000002224257223 */ /* 0x000fe20000000025 */
[----:B------:R-:W3:Y:S01]  /*1e10*/  SHFL.BFLY PT, R12, R25, 0x1, 0x1f ;  /* 0x0c201f00190c7f89 */ /* 0x000ee200000e0000 */
[----:B------:R-:W-:Y:S01]  /*1e20*/  @!P3 FMUL R38, R38, 16777216 ;  /* 0x4b8000002626b820 */ /* 0x000fe20000400000 */
[----:B--2---:R-:W-:Y:S01]  /*1e30*/  FADD R11, R29, R30 ;  /* 0x0000001e1d0b7221 */ /* 0x004fe20000000000 */
[----:B------:R-:W-:Y:S01]  /*1e40*/  FMUL R15, R8, R15 ;  /* 0x0000000f080f7220 */ /* 0x000fe20000400000 */
[----:B------:R-:W2:Y:S01]  /*1e50*/  SHFL.BFLY PT, R30, R37, 0x2, 0x1f ;  /* 0x0c401f00251e7f89 */ /* 0x000ea200000e0000 */
[----:B------:R-:W4:Y:S02]  /*1e60*/  MUFU.RCP R29, R38 ;  /* 0x00000026001d7308 */ /* 0x000f240000001000 */
[----:B------:R-:W-:Y:S01]  /*1e70*/  FFMA R11, R34, R15, R11 ;  /* 0x0000000f220b7223 */ /* 0x000fe2000000000b */
[----:B-1----:R-:W-:Y:S01]  /*1e80*/  FADD R15, -R27, R28 ;  /* 0x0000001c1b0f7221 */ /* 0x002fe20000000100 */
[----:B------:R-:W-:-:S03]  /*1e90*/  @P0 FMUL R14, R14, 0.25 ;  /* 0x3e8000000e0e0820 */ /* 0x000fc60000400000 */
[----:B------:R-:W1:Y:S01]  /*1ea0*/  SHFL.BFLY PT, R28, R11, 0x2, 0x1f ;  /* 0x0c401f000b1c7f89 */ /* 0x000e6200000e0000 */
[-C--:B------:R-:W-:Y:S01]  /*1eb0*/  FMUL R39, R15, R15.reuse ;  /* 0x0000000f0f277220 */ /* 0x080fe20000400000 */
[----:B------:R-:W-:Y:S01]  /*1ec0*/  FFMA R27, R34, R15, R27 ;  /* 0x0000000f221b7223 */ /* 0x000fe2000000001b */
[----:B------:R-:W-:Y:S02]  /*1ed0*/  @!P3 FMUL R14, R14, 16777216 ;  /* 0x4b8000000e0eb820 */ /* 0x000fe40000400000 */
[----:B------:R-:W-:Y:S02]  /*1ee0*/  FMUL R39, R8, R39 ;  /* 0x0000002708277220 */ /* 0x000fe40000400000 */
[----:B------:R-:W5:Y:S01]  /*1ef0*/  SHFL.BFLY PT, R8, R27, 0x2, 0x1f ;  /* 0x0c401f001b087f89 */ /* 0x000f6200000e0000 */
[----:B0-----:R-:W-:Y:S01]  /*1f00*/  FADD R31, R26, R31 ;  /* 0x0000001f1a1f7221 */ /* 0x001fe20000000000 */
[----:B----4-:R-:W-:Y:S01]  /*1f10*/  FMUL R14, R29, R14 ;  /* 0x0000000e1d0e7220 */ /* 0x010fe20000400000 */
[C---:B------:R-:W-:Y:S01]  /*1f20*/  FSETP.NEU.AND P2, PT, R25.reuse, RZ, PT ;  /* 0x000000ff1900720b */ /* 0x040fe20003f4d000 */
[----:B---3--:R-:W-:-:S03]  /*1f30*/  FADD R26, R25, R12 ;  /* 0x0000000c191a7221 */ /* 0x008fc60000000000 */
[----:B------:R-:W-:Y:S01]  /*1f40*/  FSEL R14, R14, RZ, P2 ;  /* 0x000000ff0e0e7208 */ /* 0x000fe20001000000 */
[----:B------:R-:W-:Y:S01]  /*1f50*/  FFMA R34, R34, R39, R31 ;  /* 0x0000002722227223 */ /* 0x000fe2000000001f */
[----:B--2---:R-:W-:Y:S01]  /*1f60*/  FADD R30, -R37, R30 ;  /* 0x0000001e251e7221 */ /* 0x004fe20000000100 */
[C---:B------:R-:W-:Y:S01]  /*1f70*/  FSETP.GEU.AND P3, PT, |R26|.reuse, 1.175494350822287508e-38, PT ;  /* 0x008000001a00780b */ /* 0x040fe20003f6e200 */
[C---:B------:R-:W-:Y:S01]  /*1f80*/  FMUL R15, R26.reuse, 0.25 ;  /* 0x3e8000001a0f7820 */ /* 0x040fe20000400000 */
[----:B------:R-:W-:Y:S01]  /*1f90*/  FSETP.GT.AND P0, PT, |R26|, 8.50705917302346158658e+37, PT ;  /* 0x7e8000001a00780b */ /* 0x000fe20003f04200 */
[C---:B------:R-:W-:Y:S01]  /*1fa0*/  FMUL R36, R30.reuse, R30 ;  /* 0x0000001e1e247220 */ /* 0x040fe20000400000 */
[----:B------:R-:W-:Y:S01]  /*1fb0*/  FFMA R37, R30, R14, R37 ;  /* 0x0000000e1e257223 */ /* 0x000fe20000000025 */
[----:B------:R-:W0:Y:S01]  /*1fc0*/  SHFL.BFLY PT, R29, R34, 0x2, 0x1f ;  /* 0x0c401f00221d7f89 */ /* 0x000e2200000e0000 */
[----:B------:R-:W-:Y:S01]  /*1fd0*/  FSEL R15, R15, R26, P0 ;  /* 0x0000001a0f0f7208 */ /* 0x000fe20000000000 */
[----:B-1----:R-:W-:Y:S01]  /*1fe0*/  FADD R11, R11, R28 ;  /* 0x0000001c0b0b7221 */ /* 0x002fe20000000000 */
[----:B------:R-:W-:Y:S01]  /*1ff0*/  FMUL R36, R13, R36 ;  /* 0x000000240d247220 */ /* 0x000fe20000400000 */
[----:B------:R-:W1:Y:S03]  /*2000*/  SHFL.BFLY PT, R38, R37, 0x1, 0x1f ;  /* 0x0c201f0025267f89 */ /* 0x000e6600000e0000 */
[----:B------:R-:W-:Y:S01]  /*2010*/  FFMA R11, R14, R36, R11 ;  /* 0x000000240e0b7223 */ /* 0x000fe2000000000b */
[----:B------:R-:W-:Y:S01]  /*2020*/  @!P3 FMUL R15, R15, 16777216 ;  /* 0x4b8000000f0fb820 */ /* 0x000fe20000400000 */
[----:B-----5:R-:W-:-:S03]  /*2030*/  FADD R28, -R27, R8 ;  /* 0x000000081b1c7221 */ /* 0x020fc60000000100 */
[----:B------:R-:W2:Y:S02]  /*2040*/  SHFL.BFLY PT, R8, R11, 0x1, 0x1f ;  /* 0x0c201f000b087f89 */ /* 0x000ea400000e0000 */
[----:B------:R-:W3:Y:S01]  /*2050*/  MUFU.RCP R15, R15 ;  /* 0x0000000f000f7308 */ /* 0x000ee20000001000 */
[-C--:B------:R-:W-:Y:S01]  /*2060*/  FMUL R30, R28, R28.reuse ;  /* 0x0000001c1c1e7220 */ /* 0x080fe20000400000 */
[----:B------:R-:W-:Y:S01]  /*2070*/  @P0 FMUL R12, R12, 0.25 ;  /* 0x3e8000000c0c0820 */ /* 0x000fe20000400000 */
[----:B------:R-:W-:Y:S02]  /*2080*/  FFMA R27, R14, R28, R27 ;  /* 0x0000001c0e1b7223 */ /* 0x000fe4000000001b */
[----:B------:R-:W-:Y:S01]  /*2090*/  FMUL R28, R13, R30 ;  /* 0x0000001e0d1c7220 */ /* 0x000fe20000400000 */
[----:B------:R-:W-:Y:S01]  /*20a0*/  @!P3 FMUL R12, R12, 16777216 ;  /* 0x4b8000000c0cb820 */ /* 0x000fe20000400000 */
[----:B0-----:R-:W-:Y:S01]  /*20b0*/  FADD R29, R34, R29 ;  /* 0x0000001d221d7221 */ /* 0x001fe20000000000 */
[----:B------:R-:W0:Y:S01]  /*20c0*/  SHFL.BFLY PT, R30, R27, 0x1, 0x1f ;  /* 0x0c201f001b1e7f89 */ /* 0x000e2200000e0000 */
[----:B-1----:R-:W-:-:S02]  /*20d0*/  FADD R38, -R37, R38 ;  /* 0x0000002625267221 */ /* 0x002fc40000000100 */
[----:B------:R-:W-:Y:S01]  /*20e0*/  FFMA R28, R14, R28, R29 ;  /* 0x0000001c0e1c7223 */ /* 0x000fe2000000001d */
[----:B---3--:R-:W-:Y:S01]  /*20f0*/  FMUL R29, R15, R12 ;  /* 0x0000000c0f1d7220 */ /* 0x008fe20000400000 */
[----:B------:R-:W-:Y:S02]  /*2100*/  FSETP.NEU.AND P0, PT, R26, RZ, PT ;  /* 0x000000ff1a00720b */ /* 0x000fe40003f0d000 */
[----:B------:R-:W-:Y:S01]  /*2110*/  F2FP.BF16.PACK_AB R15, R17, R20 ;  /* 0x00000014110f723e */ /* 0x000fe200000010ff */
[----:B------:R-:W-:Y:S01]  /*2120*/  FMUL R20, R38, R38 ;  /* 0x0000002626147220 */ /* 0x000fe20000400000 */
[----:B------:R-:W-:Y:S02]  /*2130*/  F2FP.BF16.PACK_AB R12, R18, R21 ;  /* 0x00000015120c723e */ /* 0x000fe400000010ff */
[----:B------:R-:W-:Y:S01]  /*2140*/  F2FP.BF16.PACK_AB R14, R16, R9 ;  /* 0x00000009100e723e */ /* 0x000fe200000010ff */
[C---:B------:R-:W-:Y:S01]  /*2150*/  IMAD.WIDE R16, R32.reuse, R48, c[0x0][0x1a0] ;  /* 0x0000680020107625 */ /* 0x040fe200078e0230 */
[----:B------:R-:W-:Y:S01]  /*2160*/  F2FP.BF16.PACK_AB R13, R23, R22 ;  /* 0x00000016170d723e */ /* 0x000fe200000010ff */
[----:B--2---:R-:W-:Y:S01]  /*2170*/  FADD R11, R11, R8 ;  /* 0x000000080b0b7221 */ /* 0x004fe20000000000 */
[----:B------:R-:W-:Y:S01]  /*2180*/  FSEL R18, R29, RZ, P0 ;  /* 0x000000ff1d127208 */ /* 0x000fe20000000000 */
[----:B------:R-:W-:Y:S01]  /*2190*/  FMUL R20, R25, R20 ;  /* 0x0000001419147220 */ /* 0x000fe20000400000 */
[----:B------:R-:W-:Y:S01]  /*21a0*/  IADD3 R34, R32, 0xc00, RZ ;  /* 0x00000c0020227810 */ /* 0x000fe20007ffe0ff */
[----:B------:R-:W1:Y:S01]  /*21b0*/  SHFL.BFLY PT, R21, R28, 0x1, 0x1f ;  /* 0x0c201f001c157f89 */ /* 0x000e6200000e0000 */
[----:B------:R-:W-:Y:S01]  /*21c0*/  F2FP.BF16.PACK_AB R8, R50, R19 ;  /* 0x000000133208723e */ /* 0x000fe200000010ff */
[----:B------:R-:W-:Y:S01]  /*21d0*/  FFMA R22, R18, R20, R11 ;  /* 0x0000001412167223 */ /* 0x000fe2000000000b */
[----:B------:R-:W-:Y:S01]  /*21e0*/  F2FP.BF16.PACK_AB R9, R49, R52 ;  /* 0x000000343109723e */ /* 0x000fe200000010ff */
[----:B------:R2:W-:Y:S01]  /*21f0*/  @P5 STG.E.128 [R16.64], R12 ;  /* 0x0000000c10005986 */ /* 0x0005e2000c101d04 */
[----:B------:R-:W-:-:S02]  /*2200*/  F2FP.BF16.PACK_AB R10, R53, R10 ;  /* 0x0000000a350a723e */ /* 0x000fc400000010ff */
[----:B------:R-:W-:Y:S01]  /*2210*/  F2FP.BF16.PACK_AB R11, R24, R35 ;  /* 0x00000023180b723e */ /* 0x000fe200000010ff */
[----:B0-----:R-:W-:Y:S01]  /*2220*/  FADD R30, -R27, R30 ;  /* 0x0000001e1b1e7221 */ /* 0x001fe20000000100 */
[----:B--2---:R-:W-:-:S05]  /*2230*/  IMAD.WIDE R12, R34, R48, c[0x0][0x1a0] ;  /* 0x00006800220c7625 */ /* 0x004fca00078e0230 */
[----:B------:R-:W-:Y:S04]  /*2240*/  @P5 STG.E.128 [R12.64], R8 ;  /* 0x000000080c005986 */ /* 0x000fe8000c101d04 */
[----:B------:R-:W-:Y:S01]  /*2250*/  BAR.SYNC.DEFER_BLOCKING 0x0 ;  /* 0x0000000000007b1d */ /* 0x000fe20000010000 */
[----:B------:R-:W-:Y:S01]  /*2260*/  LOP3.LUT P4, RZ, R61, 0x1f, RZ, 0xc0, !PT ;  /* 0x0000001f3dff7812 */ /* 0x000fe2000788c0ff */
[----:B------:R-:W-:Y:S01]  /*2270*/  FMUL R20, R30, R30 ;  /* 0x0000001e1e147220 */ /* 0x000fe20000400000 */
[----:B------:R-:W-:Y:S01]  /*2280*/  SHF.R.U32.HI R35, RZ, 0x3, R61 ;  /* 0x00000003ff237819 */ /* 0x000fe2000001163d */
[----:B-1----:R-:W-:Y:S02]  /*2290*/  FADD R21, R28, R21 ;  /* 0x000000151c157221 */ /* 0x002fe40000000000 */
[----:B------:R-:W-:Y:S01]  /*22a0*/  FMUL R20, R25, R20 ;  /* 0x0000001419147220 */ /* 0x000fe20000400000 */
[----:B------:R-:W-:Y:S01]  /*22b0*/  FFMA R38, R38, R18, R37 ;  /* 0x0000001226267223 */ /* 0x000fe20000000025 */
[----:B------:R-:W-:Y:S01]  /*22c0*/  LOP3.LUT R35, R35, 0x3c, RZ, 0xc0, !PT ;  /* 0x0000003c23237812 */ /* 0x000fe200078ec0ff */
[C---:B------:R-:W-:Y:S01]  /*22d0*/  FFMA R30, R18.reuse, R30, R27 ;  /* 0x0000001e121e7223 */ /* 0x040fe2000000001b */
[----:B------:R-:W-:Y:S01]  /*22e0*/  FFMA R20, R18, R20, R21 ;  /* 0x0000001412147223 */ /* 0x000fe20000000015 */
[----:B------:R-:W-:-:S03]  /*22f0*/  ISETP.GE.AND P3, PT, R61, 0x20, PT ;  /* 0x000000203d00780c */ /* 0x000fc60003f66270 */
[----:B------:R-:W-:Y:S04]  /*2300*/  @!P4 STS [R35+0x100], R26 ;  /* 0x0001001a2300c388 */ /* 0x000fe80000000800 */
[----:B------:R-:W-:Y:S04]  /*2310*/  @!P4 STS [R35+0x140], R26 ;  /* 0x0001401a2300c388 */ /* 0x000fe80000000800 */
[----:B------:R-:W-:Y:S04]  /*2320*/  @!P4 STS [R35+0x40], R30 ;  /* 0x0000401e2300c388 */ /* 0x000fe80000000800 */
[----:B------:R-:W-:Y:S04]  /*2330*/  @!P4 STS [R35], R38 ;  /* 0x000000262300c388 */ /* 0x000fe80000000800 */
[----:B------:R-:W-:Y:S04]  /*2340*/  @!P4 STS [R35+0x80], R22 ;  /* 0x000080162300c388 */ /* 0x000fe80000000800 */
[----:B------:R-:W-:Y:S04]  /*2350*/  @!P4 STS [R35+0xc0], R20 ;  /* 0x0000c0142300c388 */ /* 0x000fe80000000800 */
[----:B------:R-:W-:Y:S06]  /*2360*/  BAR.SYNC.DEFER_BLOCKING 0x0 ;  /* 0x0000000000007b1d */ /* 0x000fec0000010000 */
[----:B------:R-:W0:Y:S04]  /*2370*/  @!P3 LDS R46, [R61.X4+0x100] ;  /* 0x000100003d2eb984 */ /* 0x000e280000004800 */
[----:B------:R-:W-:Y:S04]  /*2380*/  @!P3 LDS R47, [R61.X4] ;  /* 0x000000003d2fb984 */ /* 0x000fe80000004800 */
[----:B------:R-:W-:Y:S04]  /*2390*/  @!P3 LDS R59, [R61.X4+0x80] ;  /* 0x000080003d3bb984 */ /* 0x000fe80000004800 */
[----:B0-----:R-:W0:Y:S02]  /*23a0*/  SHFL.BFLY PT, R9, R46, 0x8, 0x1f ;  /* 0x0d001f002e097f89 */ /* 0x001e2400000e0000 */
[----:B0-----:R-:W-:-:S05]  /*23b0*/  FADD R11, R46, R9 ;  /* 0x000000092e0b7221 */ /* 0x001fca0000000000 */
[C---:B------:R-:W-:Y:S01]  /*23c0*/  FSETP.GEU.AND P2, PT, |R11|.reuse, 1.175494350822287508e-38, PT ;  /* 0x008000000b00780b */ /* 0x040fe20003f4e200 */
[C---:B------:R-:W-:Y:S01]  /*23d0*/  FMUL R8, R11.reuse, 0.25 ;  /* 0x3e8000000b087820 */ /* 0x040fe20000400000 */
[----:B------:R-:W-:Y:S01]  /*23e0*/  FSETP.GT.AND P0, PT, |R11|, 8.50705917302346158658e+37, PT ;  /* 0x7e8000000b00780b */ /* 0x000fe20003f04200 */
[----:B------:R-:W0:Y:S03]  /*23f0*/  SHFL.BFLY PT, R16, R11, 0x4, 0x1f ;  /* 0x0c801f000b107f89 */ /* 0x000e2600000e0000 */
[----:B------:R-:W-:-:S07]  /*2400*/  FSEL R13, R8, R11, P0 ;  /* 0x0000000b080d7208 */ /* 0x000fce0000000000 */
[----:B------:R-:W-:Y:S01]  /*2410*/  @!P2 FMUL R13, R13, 16777216 ;  /* 0x4b8000000d0da820 */ /* 0x000fe20000400000 */
[----:B------:R-:W1:Y:S03]  /*2420*/  SHFL.BFLY PT, R10, R47, 0x8, 0x1f ;  /* 0x0d001f002f0a7f89 */ /* 0x000e6600000e0000 */
[----:B------:R-:W2:Y:S01]  /*2430*/  MUFU.RCP R14, R13 ;  /* 0x0000000d000e7308 */ /* 0x000ea20000001000 */
[----:B------:R-:W-:Y:S01]  /*2440*/  @P0 FMUL R9, R9, 0.25 ;  /* 0x3e80000009090820 */ /* 0x000fe20000400000 */
[----:B------:R-:W3:Y:S03]  /*2450*/  SHFL.BFLY PT, R12, R59, 0x8, 0x1f ;  /* 0x0d001f003b0c7f89 */ /* 0x000ee600000e0000 */
[----:B------:R-:W-:Y:S01]  /*2460*/  @!P2 FMUL R9, R9, 16777216 ;  /* 0x4b8000000909a820 */ /* 0x000fe20000400000 */
[C---:B------:R-:W-:Y:S01]  /*2470*/  FSETP.NEU.AND P2, PT, R11.reuse, RZ, PT ;  /* 0x000000ff0b00720b */ /* 0x040fe20003f4d000 */
[----:B0-----:R-:W-:-:S02]  /*2480*/  FADD R8, R11, R16 ;  /* 0x000000100b087221 */ /* 0x001fc40000000000 */
[----:B--2---:R-:W-:-:S03]  /*2490*/  FMUL R14, R14, R9 ;  /* 0x000000090e0e7220 */ /* 0x004fc60000400000 */
[C---:B------:R-:W-:Y:S01]  /*24a0*/  FSETP.GEU.AND P0, PT, |R8|.reuse, 1.175494350822287508e-38, PT ;  /* 0x008000000800780b */ /* 0x040fe20003f0e200 */
[----:B------:R-:W-:Y:S01]  /*24b0*/  FMUL R15, R8, 0.25 ;  /* 0x3e800000080f7820 */ /* 0x000fe20000400000 */
[----:B------:R-:W-:Y:S02]  /*24c0*/  FSEL R14, R14, RZ, P2 ;  /* 0x000000ff0e0e7208 */ /* 0x000fe40001000000 */
[----:B------:R-:W-:Y:S01]  /*24d0*/  FSETP.GT.AND P2, PT, |R8|, 8.50705917302346158658e+37, PT ;  /* 0x7e8000000800780b */ /* 0x000fe20003f44200 */
[----:B------:R-:W0:Y:S01]  /*24e0*/  SHFL.BFLY PT, R17, R8, 0x2, 0x1f ;  /* 0x0c401f0008117f89 */ /* 0x000e2200000e0000 */
[----:B-1----:R-:W-:Y:S02]  /*24f0*/  FADD R10, -R47, R10 ;  /* 0x0000000a2f0a7221 */ /* 0x002fe40000000100 */
[----:B------:R-:W-:Y:S02]  /*2500*/  FSEL R15, R15, R8, P2 ;  /* 0x000000080f0f7208 */ /* 0x000fe40001000000 */
[C---:B------:R-:W-:Y:S01]  /*2510*/  FMUL R9, R10.reuse, R10 ;  /* 0x0000000a0a097220 */ /* 0x040fe20000400000 */
[----:B------:R-:W-:-:S02]  /*2520*/  FFMA R10, R10, R14, R47 ;  /* 0x0000000e0a0a7223 */ /* 0x000fc4000000002f */
[----:B------:R-:W-:Y:S01]  /*2530*/  @!P0 FMUL R15, R15, 16777216 ;  /* 0x4b8000000f0f8820 */ /* 0x000fe20000400000 */
[----:B---3--:R-:W-:Y:S01]  /*2540*/  FADD R59, R59, R12 ;  /* 0x0000000c3b3b7221 */ /* 0x008fe20000000000 */
[----:B------:R-:W-:Y:S01]  /*2550*/  FMUL R9, R46, R9 ;  /* 0x000000092e097220 */ /* 0x000fe20000400000 */
[----:B------:R-:W1:Y:S03]  /*2560*/  SHFL.BFLY PT, R13, R10, 0x4, 0x1f ;  /* 0x0c801f000a0d7f89 */ /* 0x000e6600000e0000 */
[----:B------:R-:W2:Y:S01]  /*2570*/  MUFU.RCP R15, R15 ;  /* 0x0000000f000f7308 */ /* 0x000ea20000001000 */
[----:B------:R-:W-:Y:S01]  /*2580*/  FFMA R9, R14, R9, R59 ;  /* 0x000000090e097223 */ /* 0x000fe2000000003b */
[----:B------:R-:W-:-:S04]  /*2590*/  @P2 FMUL R16, R16, 0.25 ;  /* 0x3e80000010102820 */ /* 0x000fc80000400000 */
[----:B------:R-:W3:Y:S01]  /*25a0*/  SHFL.BFLY PT, R12, R9, 0x4, 0x1f ;  /* 0x0c801f00090c7f89 */ /* 0x000ee200000e0000 */
[----:B------:R-:W-:Y:S01]  /*25b0*/  @!P0 FMUL R16, R16, 16777216 ;  /* 0x4b80000010108820 */ /* 0x000fe20000400000 */
[C---:B0-----:R-:W-:Y:S01]  /*25c0*/  FADD R18, R8.reuse, R17 ;  /* 0x0000001108127221 */ /* 0x041fe20000000000 */
[----:B------:R-:W-:Y:S02]  /*25d0*/  FSETP.NEU.AND P2, PT, R8, RZ, PT ;  /* 0x000000ff0800720b */ /* 0x000fe40003f4d000 */
[----:B--2---:R-:W-:Y:S02]  /*25e0*/  FMUL R16, R15, R16 ;  /* 0x000000100f107220 */ /* 0x004fe40000400000 */
[C---:B------:R-:W-:Y:S01]  /*25f0*/  FSETP.GEU.AND P0, PT, |R18|.reuse, 1.175494350822287508e-38, PT ;  /* 0x008000001200780b */ /* 0x040fe20003f0e200 */
[----:B------:R-:W-:Y:S02]  /*2600*/  FMUL R19, R18, 0.25 ;  /* 0x3e80000012137820 */ /* 0x000fe40000400000 */
[----:B------:R-:W-:-:S02]  /*2610*/  FSEL R16, R16, RZ, P2 ;  /* 0x000000ff10107208 */ /* 0x000fc40001000000 */
[----:B------:R-:W-:Y:S01]  /*2620*/  FSETP.GT.AND P2, PT, |R18|, 8.50705917302346158658e+37, PT ;  /* 0x7e8000001200780b */ /* 0x000fe20003f44200 */
[----:B-1----:R-:W-:-:S03]  /*2630*/  FADD R13, -R10, R13 ;  /* 0x0000000d0a0d7221 */ /* 0x002fc60000000100 */
[----:B------:R-:W-:Y:S01]  /*2640*/  FSEL R19, R19, R18, P2 ;  /* 0x0000001213137208 */ /* 0x000fe20001000000 */
[C---:B------:R-:W-:Y:S01]  /*2650*/  FFMA R10, R13.reuse, R16, R10 ;  /* 0x000000100d0a7223 */ /* 0x040fe2000000000a */
[----:B------:R-:W-:Y:S01]  /*2660*/  FMUL R14, R13, R13 ;  /* 0x0000000d0d0e7220 */ /* 0x000fe20000400000 */
[----:B------:R-:W0:Y:S01]  /*2670*/  SHFL.BFLY PT, R15, R18, 0x1, 0x1f ;  /* 0x0c201f00120f7f89 */ /* 0x000e2200000e0000 */
[----:B---3--:R-:W-:Y:S01]  /*2680*/  FADD R9, R9, R12 ;  /* 0x0000000c09097221 */ /* 0x008fe20000000000 */
[----:B------:R-:W-:Y:S01]  /*2690*/  @!P0 FMUL R19, R19, 16777216 ;  /* 0x4b80000013138820 */ /* 0x000fe20000400000 */
[----:B------:R-:W-:Y:S02]  /*26a0*/  FMUL R14, R11, R14 ;  /* 0x0000000e0b0e7220 */ /* 0x000fe40000400000 */
[----:B------:R-:W1:Y:S01]  /*26b0*/  SHFL.BFLY PT, R11, R10, 0x2, 0x1f ;  /* 0x0c401f000a0b7f89 */ /* 0x000e6200000e0000 */
[----:B------:R-:W2:Y:S01]  /*26c0*/  MUFU.RCP R20, R19 ;  /* 0x0000001300147308 */ /* 0x000ea20000001000 */
[----:B------:R-:W-:Y:S01]  /*26d0*/  FFMA R9, R16, R14, R9 ;  /* 0x0000000e10097223 */ /* 0x000fe20000000009 */
[----:B------:R-:W-:-:S04]  /*26e0*/  @P2 FMUL R17, R17, 0.25 ;  /* 0x3e80000011112820 */ /* 0x000fc80000400000 */
[----:B------:R-:W3:Y:S01]  /*26f0*/  SHFL.BFLY PT, R12, R9, 0x2, 0x1f ;  /* 0x0c401f00090c7f89 */ /* 0x000ee200000e0000 */
[----:B------:R-:W-:Y:S01]  /*2700*/  @!P0 FMUL R17, R17, 16777216 ;  /* 0x4b80000011118820 */ /* 0x000fe20000400000 */
[----:B------:R-:W-:-:S03]  /*2710*/  FSETP.NEU.AND P0, PT, R18, RZ, PT ;  /* 0x000000ff1200720b */ /* 0x000fc60003f0d000 */
[----:B--2---:R-:W-:Y:S01]  /*2720*/  FMUL R20, R20, R17 ;  /* 0x0000001114147220 */ /* 0x004fe20000400000 */
[----:B0-----:R-:W-:-:S04]  /*2730*/  FADD R22, R18, R15 ;  /* 0x0000000f12167221 */ /* 0x001fc80000000000 */
[----:B------:R-:W-:Y:S01]  /*2740*/  FSEL R20, R20, RZ, P0 ;  /* 0x000000ff14147208 */ /* 0x000fe20000000000 */
[----:B-1----:R-:W-:Y:S01]  /*2750*/  FADD R11, -R10, R11 ;  /* 0x0000000b0a0b7221 */ /* 0x002fe20000000100 */
[C---:B------:R-:W-:Y:S01]  /*2760*/  FSETP.GEU.AND P2, PT, |R22|.reuse, 1.175494350822287508e-38, PT ;  /* 0x008000001600780b */ /* 0x040fe20003f4e200 */
[C---:B------:R-:W-:Y:S01]  /*2770*/  FMUL R13, R22.reuse, 0.25 ;  /* 0x3e800000160d7820 */ /* 0x040fe20000400000 */
[----:B------:R-:W-:Y:S01]  /*2780*/  FSETP.GT.AND P0, PT, |R22|, 8.50705917302346158658e+37, PT ;  /* 0x7e8000001600780b */ /* 0x000fe20003f04200 */
[C---:B------:R-:W-:Y:S01]  /*2790*/  FFMA R10, R11.reuse, R20, R10 ;  /* 0x000000140b0a7223 */ /* 0x040fe2000000000a */
[----:B------:R-:W-:Y:S01]  /*27a0*/  FMUL R11, R11, R11 ;  /* 0x0000000b0b0b7220 */ /* 0x000fe20000400000 */
[----:B---3--:R-:W-:Y:S01]  /*27b0*/  FADD R9, R9, R12 ;  /* 0x0000000c09097221 */ /* 0x008fe20000000000 */
[----:B------:R-:W-:Y:S02]  /*27c0*/  FSEL R12, R13, R22, P0 ;  /* 0x000000160d0c7208 */ /* 0x000fe40000000000 */
[----:B------:R-:W-:Y:S01]  /*27d0*/  FMUL R11, R8, R11 ;  /* 0x0000000b080b7220 */ /* 0x000fe20000400000 */
[----:B------:R-:W0:Y:S03]  /*27e0*/  SHFL.BFLY PT, R13, R10, 0x1, 0x1f ;  /* 0x0c201f000a0d7f89 */ /* 0x000e2600000e0000 */
[----:B------:R-:W-:Y:S01]  /*27f0*/  FFMA R9, R20, R11, R9 ;  /* 0x0000000b14097223 */ /* 0x000fe20000000009 */
[----:B------:R-:W-:-:S04]  /*2800*/  @!P2 FMUL R12, R12, 16777216 ;  /* 0x4b8000000c0ca820 */ /* 0x000fc80000400000 */
[----:B------:R-:W1:Y:S02]  /*2810*/  SHFL.BFLY PT, R8, R9, 0x1, 0x1f ;  /* 0x0c201f0009087f89 */ /* 0x000e6400000e0000 */
[----:B------:R-:W2:Y:S01]  /*2820*/  MUFU.RCP R12, R12 ;  /* 0x0000000c000c7308 */ /* 0x000ea20000001000 */
[----:B------:R-:W-:Y:S01]  /*2830*/  @P0 FMUL R15, R15, 0.25 ;  /* 0x3e8000000f0f0820 */ /* 0x000fe20000400000 */
[----:B------:R-:W-:-:S03]  /*2840*/  LOP3.LUT P0, RZ, R61, 0xf, RZ, 0xc0, !PT ;  /* 0x0000000f3dff7812 */ /* 0x000fc6000780c0ff */
[----:B------:R-:W-:Y:S01]  /*2850*/  @!P2 FMUL R15, R15, 16777216 ;  /* 0x4b8000000f0fa820 */ /* 0x000fe20000400000 */
[----:B------:R-:W-:Y:S02]  /*2860*/  FSETP.NEU.AND P2, PT, R22, RZ, PT ;  /* 0x000000ff1600720b */ /* 0x000fe40003f4d000 */
[----:B------:R-:W-:Y:S01]  /*2870*/  ISETP.LT.AND P0, PT, R61, 0x20, !P0 ;  /* 0x000000203d00780c */ /* 0x000fe20004701270 */
[----:B0-----:R-:W-:Y:S01]  /*2880*/  FADD R13, -R10, R13 ;  /* 0x0000000d0a0d7221 */ /* 0x001fe20000000100 */
[----:B--2---:R-:W-:-:S03]  /*2890*/  FMUL R15, R12, R15 ;  /* 0x0000000f0c0f7220 */ /* 0x004fc60000400000 */
[----:B------:R-:W-:Y:S02]  /*28a0*/  FMUL R11, R13, R13 ;  /* 0x0000000d0d0b7220 */ /* 0x000fe40000400000 */
[----:B------:R-:W-:Y:S01]  /*28b0*/  FSEL R15, R15, RZ, P2 ;  /* 0x000000ff0f0f7208 */ /* 0x000fe20001000000 */
[----:B-1----:R-:W-:Y:S01]  /*28c0*/  FADD R8, R9, R8 ;  /* 0x0000000809087221 */ /* 0x002fe20000000000 */
[----:B------:R-:W-:-:S03]  /*28d0*/  FMUL R11, R18, R11 ;  /* 0x0000000b120b7220 */ /* 0x000fc60000400000 */
[----:B------:R-:W-:Y:S01]  /*28e0*/  FFMA R24, R13, R15, R10 ;  /* 0x0000000f0d187223 */ /* 0x000fe2000000000a */
[----:B------:R-:W-:Y:S01]  /*28f0*/  FFMA R26, R15, R11, R8 ;  /* 0x0000000b0f1a7223 */ /* 0x000fe20000000008 */
[----:B------:R0:W-:Y:S04]  /*2900*/  @P0 STS [R61.X4+0x100], R22 ;  /* 0x000100163d000388 */ /* 0x0001e80000004800 */
[----:B------:R1:W-:Y:S04]  /*2910*/  @P0 STS [R61.X4], R24 ;  /* 0x000000183d000388 */ /* 0x0003e80000004800 */
[----:B------:R2:W-:Y:S04]  /*2920*/  @P0 STS [R61.X4+0x80], R26 ;  /* 0x0000801a3d000388 */ /* 0x0005e80000004800 */
[----:B------:R-:W-:Y:S01]  /*2930*/  BAR.SYNC.DEFER_BLOCKING 0x0 ;  /* 0x0000000000007b1d */ /* 0x000fe20000010000 */
[----:B------:R-:W-:Y:S01]  /*2940*/  CS2R R12, SRZ ;  /* 0x00000000000c7805 */ /* 0x000fe2000001ff00 */
[----:B------:R-:W-:Y:S01]  /*2950*/  CS2R R14, SRZ ;  /* 0x00000000000e7805 */ /* 0x000fe2000001ff00 */
[----:B------:R-:W-:Y:S01]  /*2960*/  CS2R R16, SRZ ;  /* 0x0000000000107805 */ /* 0x000fe2000001ff00 */
[----:B------:R-:W-:Y:S01]  /*2970*/  CS2R R18, SRZ ;  /* 0x0000000000127805 */ /* 0x000fe2000001ff00 */
[----:B------:R-:W-:-:S04]  /*2980*/  IMAD.WIDE R10, R0, R48, c[0x0][0x1a0] ;  /* 0x00006800000a7625 */ /* 0x000fc800078e0230 */
[----:B------:R-:W-:Y:S01]  /*2990*/  IMAD.WIDE R20, R60, R48, c[0x0][0x1a0] ;  /* 0x000068003c147625 */ /* 0x000fe200078e0230 */
[----:B------:R3:W4:Y:S04]  /*29a0*/  @P1 LDG.E.EF.128 R12, [R10.64] ;  /* 0x000000040a0c1981 */ /* 0x000728000c0e1d00 */
[----:B------:R5:W4:Y:S04]  /*29b0*/  @P1 LDG.E.EF.128 R16, [R20.64] ;  /* 0x0000000414101981 */ /* 0x000b28000c0e1d00 */
[----:B------:R-:W-:Y:S04]  /*29c0*/  LDS R40, [RZ] ;  /* 0x00000000ff287984 */ /* 0x000fe80000000800 */
[----:B------:R-:W-:Y:S04]  /*29d0*/  LDS R41, [0x40] ;  /* 0x00004000ff297984 */ /* 0x000fe80000000800 */
[----:B------:R-:W4:Y:S04]  /*29e0*/  LDS R46, [0x80] ;  /* 0x00008000ff2e7984 */ /* 0x000f280000000800 */
[----:B------:R-:W-:Y:S04]  /*29f0*/  LDS R42, [0xc0] ;  /* 0x0000c000ff2a7984 */ /* 0x000fe80000000800 */
[----:B------:R-:W-:Y:S01]  /*2a00*/  BAR.SYNC.DEFER_BLOCKING 0x0 ;  /* 0x0000000000007b1d */ /* 0x000fe20000010000 */
[----:B------:R-:W-:Y:S01]  /*2a10*/  CS2R R8, SRZ ;  /* 0x0000000000087805 */ /* 0x000fe2000001ff00 */
[----:B---3--:R-:W-:Y:S01]  /*2a20*/  CS2R R10, SRZ ;  /* 0x00000000000a7805 */ /* 0x008fe2000001ff00 */
[----:B-----5:R-:W-:Y:S01]  /*2a30*/  CS2R R20, SRZ ;  /* 0x0000000000147805 */ /* 0x020fe2000001ff00 */
[----:B0-----:R-:W-:Y:S01]  /*2a40*/  CS2R R22, SRZ ;  /* 0x0000000000167805 */ /* 0x001fe2000001ff00 */
[----:B------:R-:W-:Y:S01]  /*2a50*/  CS2R R28, SRZ ;  /* 0x00000000001c7805 */ /* 0x000fe2000001ff00 */
[----:B------:R-:W-:Y:S01]  /*2a60*/  CS2R R30, SRZ ;  /* 0x00000000001e7805 */ /* 0x000fe2000001ff00 */
[----:B-1----:R-:W-:Y:S01]  /*2a70*/  CS2R R24, SRZ ;  /* 0x0000000000187805 */ /* 0x002fe2000001ff00 */
[----:B--2---:R-:W-:Y:S01]  /*2a80*/  CS2R R26, SRZ ;  /* 0x00000000001a7805 */ /* 0x004fe2000001ff00 */
[----:B----4-:R0:W-:Y:S04]  /*2a90*/  STS.128 [R5], R12 ;  /* 0x0000000c05007388 */ /* 0x0101e80000000c00 */
[----:B------:R1:W-:Y:S04]  /*2aa0*/  STS.128 [R5+0x10], R16 ;  /* 0x0000101005007388 */ /* 0x0003e80000000c00 */
[----:B------:R-:W-:Y:S01]  /*2ab0*/  BAR.SYNC.DEFER_BLOCKING 0x0 ;  /* 0x0000000000007b1d */ /* 0x000fe20000010000 */
[----:B0-----:R-:W-:Y:S01]  /*2ac0*/  CS2R R12, SRZ ;  /* 0x00000000000c7805 */ /* 0x001fe2000001ff00 */
[----:B------:R-:W-:Y:S01]  /*2ad0*/  CS2R R14, SRZ ;  /* 0x00000000000e7805 */ /* 0x000fe2000001ff00 */
[----:B-1----:R-:W-:Y:S01]  /*2ae0*/  CS2R R16, SRZ ;  /* 0x0000000000107805 */ /* 0x002fe2000001ff00 */
[----:B------:R-:W-:-:S04]  /*2af0*/  CS2R R18, SRZ ;  /* 0x0000000000127805 */ /* 0x000fc8000001ff00 */
[----:B------:R-:W2:Y:S04]  /*2b00*/  @!P6 LDG.E.EL.128 R12, [R44.64+0x6000] ;  /* 0x006000042c0ce981 */ /* 0x000ea8000c2e1d00 */
[----:B------:R0:W3:Y:S04]  /*2b10*/  @!P6 LDG.E.EL.128 R8, [R6.64+0xc000] ;  /* 0x00c000040608e981 */ /* 0x0000e8000c2e1d00 */
[----:B------:R2:W4:Y:S04]  /*2b20*/  @!P6 LDG.E.EL.128 R16, [R44.64+0x4800] ;  /* 0x004800042c10e981 */ /* 0x000528000c2e1d00 */
[----:B------:R0:W5:Y:S04]  /*2b30*/  @!P6 LDG.E.EL.128 R20, [R6.64+0x9000] ;  /* 0x009000040614e981 */ /* 0x000168000c2e1d00 */
[----:B------:R0:W5:Y:S04]  /*2b40*/  @!P6 LDG.E.EL.128 R28, [R6.64+0xc010] ;  /* 0x00c01004061ce981 */ /* 0x000168000c2e1d00 */
[----:B------:R0:W5:Y:S04]  /*2b50*/  @!P6 LDG.E.EL.128 R24, [R6.64+0x9010] ;  /* 0x009010040618e981 */ /* 0x000168000c2e1d00 */
[----:B------:R-:W0:Y:S01]  /*2b60*/  LDS.128 R36, [R33] ;  /* 0x0000000021247984 */ /* 0x000e220000000c00 */
[----:B------:R-:W-:-:S04]  /*2b70*/  IMAD.MOV.U32 R5, RZ, RZ, 0x39aaaaab ;  /* 0x39aaaaabff057424 */ /* 0x000fc800078e00ff */
[----:B------:R-:W-:-:S06]  /*2b80*/  FFMA R43, R46, R5, 9.9999999747524270788e-07 ;  /* 0x358637bd2e2b7423 */ /* 0x000fcc0000000005 */
[----:B------:R-:W1:Y:S01]  /*2b90*/  MUFU.RSQ R43, R43 ;  /* 0x0000002b002b7308 */ /* 0x000e620000001400 */
[----:B0-----:R-:W-:Y:S01]  /*2ba0*/  IMAD.U32 R7, R36, 0x10000, RZ ;  /* 0x0001000024077824 */ /* 0x001fe200078e00ff */
[----:B------:R-:W-:-:S06]  /*2bb0*/  FFMA R5, R42, R5, 9.9999999747524270788e-07 ;  /* 0x358637bd2a057423 */ /* 0x000fcc0000000005 */
[----:B------:R-:W0:Y:S01]  /*2bc0*/  MUFU.RSQ R5, R5 ;  /* 0x0000000500057308 */ /* 0x000e220000001400 */
[C---:B--2---:R-:W-:Y:S01]  /*2bd0*/  IMAD.U32 R45, R12.reuse, 0x10000, RZ ;  /* 0x000100000c2d7824 */ /* 0x044fe200078e00ff */
[----:B------:R-:W-:-:S03]  /*2be0*/  PRMT R12, R12, 0x7632, R12 ;  /* 0x000076320c0c7816 */ /* 0x000fc6000000000c */
[--C-:B---3--:R-:W-:Y:S01]  /*2bf0*/  FADD R44, R45, R8.reuse ;  /* 0x000000082d2c7221 */ /* 0x108fe20000000000 */
[----:B------:R-:W-:Y:S02]  /*2c00*/  PRMT R45, R36, 0x7632, R45 ;  /* 0x00007632242d7816 */ /* 0x000fe4000000002d */
[----:B----4-:R-:W-:Y:S01]  /*2c10*/  PRMT R8, R16, 0x7632, R8 ;  /* 0x0000763210087816 */ /* 0x010fe20000000008 */
[----:B------:R-:W-:Y:S02]  /*2c20*/  IMAD.U32 R12, R12, 0x10000, RZ ;  /* 0x000100000c0c7824 */ /* 0x000fe400078e00ff */
[----:B------:R-:W-:Y:S02]  /*2c30*/  IMAD.U32 R45, R45, 0x10000, RZ ;  /* 0x000100002d2d7824 */ /* 0x000fe400078e00ff */
[----:B------:R-:W-:Y:S01]  /*2c40*/  IMAD.U32 R6, R8, 0x10000, RZ ;  /* 0x0001000008067824 */ /* 0x000fe200078e00ff */
[----:B------:R-:W-:Y:S01]  /*2c50*/  FADD R9, R12, R9 ;  /* 0x000000090c097221 */ /* 0x000fe20000000000 */
[----:B------:R-:W-:Y:S01]  /*2c60*/  IMAD.U32 R47, R16, 0x10000, RZ ;  /* 0x00010000102f7824 */ /* 0x000fe200078e00ff */
[----:B------:R-:W-:Y:S01]  /*2c70*/  FADD R8, -R40, R7 ;  /* 0x0000000728087221 */ /* 0x000fe20000000100 */
[----:B-----5:R-:W-:Y:S01]  /*2c80*/  FADD R21, R6, R21 ;  /* 0x0000001506157221 */ /* 0x020fe20000000000 */
[----:B------:R-:W-:Y:S01]  /*2c90*/  FADD R6, -R40, R45 ;  /* 0x0000002d28067221 */ /* 0x000fe20000000100 */
[----:B------:R-:W-:Y:S01]  /*2ca0*/  FADD R20, R47, R20 ;  /* 0x000000142f147221 */ /* 0x000fe20000000000 */
[----:B------:R-:W-:Y:S01]  /*2cb0*/  FADD R45, R44, 1 ;  /* 0x3f8000002c2d7421 */ /* 0x000fe20000000000 */
[----:B-1----:R-:W-:Y:S01]  /*2cc0*/  FMUL R7, R43, R8 ;  /* 0x000000082b077220 */ /* 0x002fe20000400000 */
[----:B------:R-:W-:Y:S01]  /*2cd0*/  FADD R16, R9, 1 ;  /* 0x3f80000009107421 */ /* 0x000fe20000000000 */
[----:B------:R-:W-:-:S02]  /*2ce0*/  FMUL R6, R43, R6 ;  /* 0x000000062b067220 */ /* 0x000fc40000400000 */
[----:B------:R-:W-:Y:S02]  /*2cf0*/  FFMA R7, R7, R45, R20 ;  /* 0x0000002d07077223 */ /* 0x000fe40000000014 */
[----:B------:R-:W-:Y:S01]  /*2d00*/  FFMA R12, R6, R16, R21 ;  /* 0x00000010060c7223 */ /* 0x000fe20000000015 */
[----:B------:R-:W-:Y:S02]  /*2d10*/  IMAD.U32 R49, R13, 0x10000, RZ ;  /* 0x000100000d317824 */ /* 0x000fe400078e00ff */
[----:B------:R-:W-:Y:S01]  /*2d20*/  IMAD.U32 R9, R37, 0x10000, RZ ;  /* 0x0001000025097824 */ /* 0x000fe200078e00ff */
[----:B------:R-:W-:Y:S02]  /*2d30*/  FSEL R6, R7, +INF , P5 ;  /* 0x7f80000007067808 */ /* 0x000fe40002800000 */
[----:B------:R-:W-:Y:S01]  /*2d40*/  FSEL R51, R12, +INF , P5 ;  /* 0x7f8000000c337808 */ /* 0x000fe20002800000 */
[----:B------:R-:W-:Y:S01]  /*2d50*/  IMAD.U32 R47, R17, 0x10000, RZ ;  /* 0x00010000112f7824 */ /* 0x000fe200078e00ff */
[----:B------:R-:W-:Y:S01]  /*2d60*/  FADD R10, R49, R10 ;  /* 0x0000000a310a7221 */ /* 0x000fe20000000000 */
[----:B------:R-:W-:Y:S01]  /*2d70*/  FADD R8, -R40, R9 ;  /* 0x0000000928087221 */ /* 0x000fe20000000100 */
[----:B------:R-:W-:Y:S01]  /*2d80*/  FSETP.GEU.AND P6, PT, R6, R51, PT ;  /* 0x000000330600720b */ /* 0x000fe20003fce000 */
[----:B------:R-:W-:Y:S01]  /*2d90*/  FADD R47, R47, R22 ;  /* 0x000000162f2f7221 */ /* 0x000fe20000000000 */
[----:B------:R-:W-:Y:S01]  /*2da0*/  FADD R22, R10, 1 ;  /* 0x3f8000000a167421 */ /* 0x000fe20000000000 */
[----:B------:R-:W-:Y:S01]  /*2db0*/  FMUL R10, R43, R8 ;  /* 0x000000082b0a7220 */ /* 0x000fe20000400000 */
[----:B------:R-:W-:-:S02]  /*2dc0*/  PRMT R8, R13, 0x7632, R8 ;  /* 0x000076320d087816 */ /* 0x000fc40000000008 */
[----:B------:R-:W-:Y:S01]  /*2dd0*/  PRMT R9, R37, 0x7632, R9 ;  /* 0x0000763225097816 */ /* 0x000fe20000000009 */
[----:B------:R-:W-:Y:S01]  /*2de0*/  FFMA R13, R10, R22, R47 ;  /* 0x000000160a0d7223 */ /* 0x000fe2000000002f */
[----:B------:R-:W-:Y:S01]  /*2df0*/  FSETP.NAN.AND P2, PT, R6, R6, PT ;  /* 0x000000060600720b */ /* 0x000fe20003f48000 */
[----:B------:R-:W-:Y:S01]  /*2e00*/  IMAD.U32 R8, R8, 0x10000, RZ ;  /* 0x0001000008087824 */ /* 0x000fe200078e00ff */
[----:B------:R-:W-:Y:S01]  /*2e10*/  PRMT R17, R17, 0x7632, R17 ;  /* 0x0000763211117816 */ /* 0x000fe20000000011 */
[----:B------:R-:W-:Y:S01]  /*2e20*/  IMAD.U32 R9, R9, 0x10000, RZ ;  /* 0x0001000009097824 */ /* 0x000fe200078e00ff */
[----:B------:R-:W-:Y:S02]  /*2e30*/  FSEL R37, R13, +INF , P5 ;  /* 0x7f8000000d257808 */ /* 0x000fe40002800000 */
[----:B------:R-:W-:Y:S01]  /*2e40*/  @P6 FSEL R6, R6, R51, P2 ;  /* 0x0000003306066208 */ /* 0x000fe20001000000 */
[----:B------:R-:W-:Y:S01]  /*2e50*/  FADD R11, R8, R11 ;  /* 0x0000000b080b7221 */ /* 0x000fe20000000000 */
[----:B------:R-:W-:Y:S01]  /*2e60*/  IMAD.U32 R10, R17, 0x10000, RZ ;  /* 0x00010000110a7824 */ /* 0x000fe200078e00ff */
[----:B------:R-:W-:Y:S01]  /*2e70*/  FADD R8, -R40, R9 ;  /* 0x0000000928087221 */ /* 0x000fe20000000100 */
[----:B------:R-:W-:Y:S01]  /*2e80*/  FSETP.GEU.AND P6, PT, R6, R37, PT ;  /* 0x000000250600720b */ /* 0x000fe20003fce000 */
[----:B------:R-:W-:Y:S01]  /*2e90*/  FADD R44, R11, 1 ;  /* 0x3f8000000b2c7421 */ /* 0x000fe20000000000 */
[----:B------:R-:W-:Y:S01]  /*2ea0*/  FADD R23, R10, R23 ;  /* 0x000000170a177221 */ /* 0x000fe20000000000 */
[----:B------:R-:W-:Y:S01]  /*2eb0*/  FMUL R8, R43, R8 ;  /* 0x000000082b087220 */ /* 0x000fe20000400000 */
[----:B------:R-:W-:-:S03]  /*2ec0*/  FSETP.NAN.AND P2, PT, R6, R6, PT ;  /* 0x000000060600720b */ /* 0x000fc60003f48000 */
[----:B------:R-:W-:Y:S01]  /*2ed0*/  FFMA R36, R8, R44, R23 ;  /* 0x0000002c08247223 */ /* 0x000fe20000000017 */
[----:B------:R-:W-:Y:S02]  /*2ee0*/  IMAD.U32 R17, R14, 0x10000, RZ ;  /* 0x000100000e117824 */ /* 0x000fe400078e00ff */
[----:B------:R-:W-:-:S03]  /*2ef0*/  IMAD.U32 R9, R38, 0x10000, RZ ;  /* 0x0001000026097824 */ /* 0x000fc600078e00ff */
[----:B------:R-:W-:Y:S02]  /*2f00*/  @P6 FSEL R6, R6, R37, P2 ;  /* 0x0000002506066208 */ /* 0x000fe40001000000 */
[----:B------:R-:W-:Y:S01]  /*2f10*/  FSEL R37, R36, +INF , P5 ;  /* 0x7f80000024257808 */ /* 0x000fe20002800000 */
[----:B------:R-:W-:Y:S01]  /*2f20*/  IMAD.U32 R11, R18, 0x10000, RZ ;  /* 0x00010000120b7824 */ /* 0x000fe200078e00ff */
[----:B------:R-:W-:Y:S01]  /*2f30*/  FADD R17, R17, R28 ;  /* 0x0000001c11117221 */ /* 0x000fe20000000000 */
[--C-:B------:R-:W-:Y:S01]  /*2f40*/  FADD R8, -R40, R9.reuse ;  /* 0x0000000928087221 */ /* 0x100fe20000000100 */
[----:B------:R-:W-:Y:S02]  /*2f50*/  FSETP.GEU.AND P6, PT, R6, R37, PT ;  /* 0x000000250600720b */ /* 0x000fe40003fce000 */
[----:B------:R-:W-:Y:S01]  /*2f60*/  PRMT R9, R14, 0x7632, R9 ;  /* 0x000076320e097816 */ /* 0x000fe20000000009 */
[----:B------:R-:W-:Y:S01]  /*2f70*/  FADD R24, R11, R24 ;  /* 0x000000180b187221 */ /* 0x000fe20000000000 */
[----:B------:R-:W-:Y:S01]  /*2f80*/  PRMT R38, R38, 0x7632, R38 ;  /* 0x0000763226267816 */ /* 0x000fe20000000026 */
[----:B------:R-:W-:Y:S01]  /*2f90*/  FADD R17, R17, 1 ;  /* 0x3f80000011117421 */ /* 0x000fe20000000000 */
[----:B------:R-:W-:Y:S01]  /*2fa0*/  FMUL R11, R43, R8 ;  /* 0x000000082b0b7220 */ /* 0x000fe20000400000 */
[----:B------:R-:W-:Y:S01]  /*2fb0*/  PRMT R18, R18, 0x7632, R18 ;  /* 0x0000763212127816 */ /* 0x000fe20000000012 */
[----:B------:R-:W-:Y:S01]  /*2fc0*/  IMAD.U32 R8, R9, 0x10000, RZ ;  /* 0x0001000009087824 */ /* 0x000fe200078e00ff */
[----:B------:R-:W-:Y:S01]  /*2fd0*/  FSETP.NAN.AND P2, PT, R6, R6, PT ;  /* 0x000000060600720b */ /* 0x000fe20003f48000 */
[----:B------:R-:W-:Y:S01]  /*2fe0*/  IMAD.U32 R9, R38, 0x10000, RZ ;  /* 0x0001000026097824 */ /* 0x000fe200078e00ff */
[----:B------:R-:W-:Y:S01]  /*2ff0*/  FFMA R14, R11, R17, R24 ;  /* 0x000000110b0e7223 */ /* 0x000fe20000000018 */
[----:B------:R-:W-:Y:S01]  /*3000*/  FADD R29, R8, R29 ;  /* 0x0000001d081d7221 */ /* 0x000fe20000000000 */
[----:B------:R-:W-:Y:S01]  /*3010*/  IMAD.U32 R18, R18, 0x10000, RZ ;  /* 0x0001000012127824 */ /* 0x000fe200078e00ff */
[----:B------:R-:W-:Y:S01]  /*3020*/  FADD R8, -R40, R9 ;  /* 0x0000000928087221 */ /* 0x000fe20000000100 */
[----:B------:R-:W-:-:S02]  /*3030*/  @P6 FSEL R6, R6, R37, P2 ;  /* 0x0000002506066208 */ /* 0x000fc40001000000 */
[----:B------:R-:W-:Y:S01]  /*3040*/  FSEL R37, R14, +INF , P5 ;  /* 0x7f8000000e257808 */ /* 0x000fe20002800000 */
[----:B------:R-:W-:Y:S01]  /*3050*/  FADD R28, R18, R25 ;  /* 0x00000019121c7221 */ /* 0x000fe20000000000 */
[----:B------:R-:W-:Y:S02]  /*3060*/  FMUL R25, R43, R8 ;  /* 0x000000082b197220 */ /* 0x000fe40000400000 */
[C---:B------:R-:W-:Y:S01]  /*3070*/  FSETP.GEU.AND P6, PT, R6.reuse, R37, PT ;  /* 0x000000250600720b */ /* 0x040fe20003fce000 */
[----:B------:R1:W2:Y:S01]  /*3080*/  LDS.128 R8, [R33+0x2010] ;  /* 0x0020100021087984 */ /* 0x0002a20000000c00 */
[----:B------:R-:W-:Y:S01]  /*3090*/  FADD R29, R29, 1 ;  /* 0x3f8000001d1d7421 */ /* 0x000fe20000000000 */
[----:B------:R-:W-:-:S03]  /*30a0*/  FSETP.NAN.AND P2, PT, R6, R6, PT ;  /* 0x000000060600720b */ /* 0x000fc60003f48000 */
[----:B------:R-:W-:Y:S01]  /*30b0*/  FFMA R25, R25, R29, R28 ;  /* 0x0000001d19197223 */ /* 0x000fe2000000001c */
[----:B------:R-:W-:-:S04]  /*30c0*/  IMAD.U32 R51, R15, 0x10000, RZ ;  /* 0x000100000f337824 */ /* 0x000fc800078e00ff */
[----:B------:R-:W-:Y:S02]  /*30d0*/  FSEL R53, R25, +INF , P5 ;  /* 0x7f80000019357808 */ /* 0x000fe40002800000 */
[----:B------:R-:W-:Y:S01]  /*30e0*/  @P6 FSEL R6, R6, R37, P2 ;  /* 0x0000002506066208 */ /* 0x000fe20001000000 */
[----:B------:R-:W-:Y:S01]  /*30f0*/  IMAD.U32 R37, R39, 0x10000, RZ ;  /* 0x0001000027257824 */ /* 0x000fe200078e00ff */
[--C-:B------:R-:W-:Y:S01]  /*3100*/  FADD R51, R51, R30.reuse ;  /* 0x0000001e33337221 */ /* 0x100fe20000000000 */
[----:B------:R-:W-:Y:S01]  /*3110*/  IMAD.U32 R49, R19, 0x10000, RZ ;  /* 0x0001000013317824 */ /* 0x000fe200078e00ff */
[----:B------:R-:W-:Y:S01]  /*3120*/  FSETP.GEU.AND P6, PT, R6, R53, PT ;  /* 0x000000350600720b */ /* 0x000fe20003fce000 */
[----:B------:R-:W-:Y:S01]  /*3130*/  FADD R18, -R40, R37 ;  /* 0x0000002528127221 */ /* 0x000fe20000000100 */
[----:B------:R-:W-:Y:S01]  /*3140*/  PRMT R30, R15, 0x7632, R30 ;  /* 0x000076320f1e7816 */ /* 0x000fe2000000001e */
[----:B------:R-:W-:Y:S01]  /*3150*/  FADD R26, R49, R26 ;  /* 0x0000001a311a7221 */ /* 0x000fe20000000000 */
[----:B-1----:R-:W-:Y:S01]  /*3160*/  FADD R33, R51, 1 ;  /* 0x3f80000033217421 */ /* 0x002fe20000000000 */
[----:B------:R-:W-:Y:S01]  /*3170*/  FMUL R15, R43, R18 ;  /* 0x000000122b0f7220 */ /* 0x000fe20000400000 */
[----:B------:R-:W-:-:S02]  /*3180*/  PRMT R19, R39, 0x7632, R19 ;  /* 0x0000763227137816 */ /* 0x000fc40000000013 */
[C---:B------:R-:W-:Y:S01]  /*3190*/  FSETP.NAN.AND P2, PT, R6.reuse, R6, PT ;  /* 0x000000060600720b */ /* 0x040fe20003f48000 */
[----:B------:R-:W-:Y:S01]  /*31a0*/  FFMA R15, R15, R33, R26 ;  /* 0x000000210f0f7223 */ /* 0x000fe2000000001a */
[C---:B------:R-:W-:Y:S01]  /*31b0*/  PRMT R18, R19.reuse, 0x7632, R18 ;  /* 0x0000763213127816 */ /* 0x040fe20000000012 */
[----:B------:R-:W-:Y:S02]  /*31c0*/  IMAD.U32 R19, R19, 0x10000, RZ ;  /* 0x0001000013137824 */ /* 0x000fe400078e00ff */
[----:B------:R-:W-:Y:S01]  /*31d0*/  @P6 FSEL R6, R6, R53, P2 ;  /* 0x0000003506066208 */ /* 0x000fe20001000000 */
[----:B------:R-:W-:Y:S01]  /*31e0*/  IMAD.U32 R30, R30, 0x10000, RZ ;  /* 0x000100001e1e7824 */ /* 0x000fe200078e00ff */
[----:B------:R-:W-:Y:S01]  /*31f0*/  FSEL R37, R15, +INF , P5 ;  /* 0x7f8000000f257808 */ /* 0x000fe20002800000 */
[----:B------:R-:W-:Y:S01]  /*3200*/  IMAD.U32 R18, R18, 0x10000, RZ ;  /* 0x0001000012127824 */ /* 0x000fe200078e00ff */
[----:B------:R-:W-:Y:S01]  /*3210*/  FADD R40, -R40, R19 ;  /* 0x0000001328287221 */ /* 0x000fe20000000100 */
[----:B------:R-:W-:Y:S01]  /*3220*/  FADD R30, R30, R31 ;  /* 0x0000001f1e1e7221 */ /* 0x000fe20000000000 */
[----:B------:R-:W-:Y:S01]  /*3230*/  FSETP.GEU.AND P6, PT, R6, R37, PT ;  /* 0x000000250600720b */ /* 0x000fe20003fce000 */
[----:B------:R-:W-:Y:S01]  /*3240*/  FADD R27, R18, R27 ;  /* 0x0000001b121b7221 */ /* 0x000fe20000000000 */
[----:B------:R-:W-:Y:S01]  /*3250*/  FMUL R18, R43, R40 ;  /* 0x000000282b127220 */ /* 0x000fe20000400000 */
[----:B------:R-:W-:Y:S01]  /*3260*/  FADD R30, R30, 1 ;  /* 0x3f8000001e1e7421 */ /* 0x000fe20000000000 */
[C---:B--2---:R-:W-:Y:S01]  /*3270*/  PRMT R19, R8.reuse, 0x7632, R19 ;  /* 0x0000763208137816 */ /* 0x044fe20000000013 */
[----:B------:R-:W-:-:S02]  /*3280*/  IMAD.U32 R38, R8, 0x10000, RZ ;  /* 0x0001000008267824 */ /* 0x000fc400078e00ff */
[----:B------:R-:W-:Y:S01]  /*3290*/  FFMA R18, R18, R30, R27 ;  /* 0x0000001e12127223 */ /* 0x000fe2000000001b */
[----:B------:R-:W-:Y:S01]  /*32a0*/  FSETP.NAN.AND P2, PT, R6, R6, PT ;  /* 0x000000060600720b */ /* 0x000fe20003f48000 */
[----:B------:R-:W-:Y:S01]  /*32b0*/  IMAD.U32 R8, R19, 0x10000, RZ ;  /* 0x0001000013087824 */ /* 0x000fe200078e00ff */
[C---:B------:R-:W-:Y:S02]  /*32c0*/  FADD R38, -R41.reuse, R38 ;  /* 0x0000002629267221 */ /* 0x040fe40000000100 */
[----:B------:R-:W-:Y:S02]  /*32d0*/  FSEL R31, R18, +INF , P5 ;  /* 0x7f800000121f7808 */ /* 0x000fe40002800000 */
[----:B------:R-:W-:Y:S01]  /*32e0*/  @P6 FSEL R6, R6, R37, P2 ;  /* 0x0000002506066208 */ /* 0x000fe20001000000 */
[----:B------:R-:W-:Y:S01]  /*32f0*/  FADD R8, -R41, R8 ;  /* 0x0000000829087221 */ /* 0x000fe20000000100 */
[C---:B0-----:R-:W-:Y:S02]  /*3300*/  FMUL R19, R5.reuse, R38 ;  /* 0x0000002605137220 */ /* 0x041fe40000400000 */
[----:B------:R-:W-:Y:S01]  /*3310*/  FSETP.GEU.AND P6, PT, R6, R31, PT ;  /* 0x0000001f0600720b */ /* 0x000fe20003fce000 */
[----:B------:R-:W-:Y:S01]  /*3320*/  FMUL R8, R5, R8 ;  /* 0x0000000805087220 */ /* 0x000fe20000400000 */
[----:B------:R-:W-:-:S03]  /*3330*/  FFMA R20, R19, R45, R20 ;  /* 0x0000002d13147223 */ /* 0x000fc60000000014 */
[----:B------:R-:W-:Y:S01]  /*3340*/  FFMA R21, R8, R16, R21 ;  /* 0x0000001008157223 */ /* 0x000fe20000000015 */
[----:B------:R-:W-:Y:S01]  /*3350*/  IMAD.U32 R16, R9, 0x10000, RZ ;  /* 0x0001000009107824 */ /* 0x000fe200078e00ff */
[----:B------:R-:W-:Y:S02]  /*3360*/  FSETP.NAN.AND P2, PT, R6, R6, PT ;  /* 0x000000060600720b */ /* 0x000fe40003f48000 */
[----:B------:R-:W-:Y:S02]  /*3370*/  FSEL R8, R20, +INF , P5 ;  /* 0x7f80000014087808 */ /* 0x000fe40002800000 */
[----:B------:R-:W-:Y:S01]  /*3380*/  FSEL R19, R21, +INF , P5 ;  /* 0x7f80000015137808 */ /* 0x000fe20002800000 */
[----:B------:R-:W-:Y:S01]  /*3390*/  FADD R16, -R41, R16 ;  /* 0x0000001029107221 */ /* 0x000fe20000000100 */
[----:B------:R-:W-:Y:S02]  /*33a0*/  @P6 FSEL R6, R6, R31, P2 ;  /* 0x0000001f06066208 */ /* 0x000fe40001000000 */
[C---:B------:R-:W-:Y:S01]  /*33b0*/  FSETP.GEU.AND P6, PT, R8.reuse, R19, PT ;  /* 0x000000130800720b */ /* 0x040fe20003fce000 */
[----:B------:R-:W-:Y:S01]  /*33c0*/  FMUL R16, R5, R16 ;  /* 0x0000001005107220 */ /* 0x000fe20000400000 */
[----:B------:R-:W-:-:S03]  /*33d0*/  FSETP.NAN.AND P2, PT, R8, R8, PT ;  /* 0x000000080800720b */ /* 0x000fc60003f48000 */
[----:B------:R-:W-:Y:S01]  /*33e0*/  FFMA R22, R16, R22, R47 ;  /* 0x0000001610167223 */ /* 0x000fe2000000002f */
[----:B------:R-:W-:-:S04]  /*33f0*/  PRMT R16, R9, 0x7632, R16 ;  /* 0x0000763209107816 */ /* 0x000fc80000000010 */
[----:B------:R-:W-:Y:S01]  /*3400*/  FSEL R9, R22, +INF , P5 ;  /* 0x7f80000016097808 */ /* 0x000fe20002800000 */
[----:B------:R-:W-:Y:S02]  /*3410*/  IMAD.U32 R16, R16, 0x10000, RZ ;  /* 0x0001000010107824 */ /* 0x000fe400078e00ff */
[----:B------:R-:W-:Y:S02]  /*3420*/  @P6 FSEL R8, R8, R19, P2 ;  /* 0x0000001308086208 */ /* 0x000fe40001000000 */
[----:B------:R-:W-:Y:S02]  /*3430*/  FADD R16, -R41, R16 ;  /* 0x0000001029107221 */ /* 0x000fe40000000100 */
[C---:B------:R-:W-:Y:S02]  /*3440*/  FSETP.GEU.AND P6, PT, R8.reuse, R9, PT ;  /* 0x000000090800720b */ /* 0x040fe40003fce000 */
[----:B------:R-:W-:Y:S01]  /*3450*/  FMUL R16, R5, R16 ;  /* 0x0000001005107220 */ /* 0x000fe20000400000 */
[----:B------:R-:W-:-:S03]  /*3460*/  FSETP.NAN.AND P2, PT, R8, R8, PT ;  /* 0x000000080800720b */ /* 0x000fc60003f48000 */
[----:B------:R-:W-:Y:S01]  /*3470*/  FFMA R23, R16, R44, R23 ;  /* 0x0000002c10177223 */ /* 0x000fe20000000017 */
[----:B------:R-:W-:-:S04]  /*3480*/  IMAD.U32 R16, R10, 0x10000, RZ ;  /* 0x000100000a107824 */ /* 0x000fc800078e00ff */
[----:B------:R-:W-:Y:S02]  /*3490*/  FSEL R19, R23, +INF , P5 ;  /* 0x7f80000017137808 */ /* 0x000fe40002800000 */
[----:B------:R-:W-:Y:S01]  /*34a0*/  @P6 FSEL R8, R8, R9, P2 ;  /* 0x0000000908086208 */ /* 0x000fe20001000000 */
[----:B------:R-:W-:-:S03]  /*34b0*/  FADD R16, -R41, R16 ;  /* 0x0000001029107221 */ /* 0x000fc60000000100 */
[C---:B------:R-:W-:Y:S01]  /*34c0*/  FSETP.GEU.AND P6, PT, R8.reuse, R19, PT ;  /* 0x000000130800720b */ /* 0x040fe20003fce000 */
[----:B------:R-:W-:Y:S01]  /*34d0*/  FMUL R9, R5, R16 ;  /* 0x0000001005097220 */ /* 0x000fe20000400000 */
[----:B------:R-:W-:Y:S02]  /*34e0*/  FSETP.NAN.AND P2, PT, R8, R8, PT ;  /* 0x000000080800720b */ /* 0x000fe40003f48000 */
[----:B------:R-:W-:Y:S01]  /*34f0*/  PRMT R10, R10, 0x7632, R10 ;  /* 0x000076320a0a7816 */ /* 0x000fe2000000000a */
[----:B------:R-:W-:-:S04]  /*3500*/  FFMA R17, R9, R17, R24 ;  /* 0x0000001109117223 */ /* 0x000fc80000000018 */
[----:B------:R-:W-:-:S04]  /*3510*/  IMAD.U32 R10, R10, 0x10000, RZ ;  /* 0x000100000a0a7824 */ /* 0x000fc800078e00ff */
[----:B------:R-:W-:Y:S02]  /*3520*/  @P6 FSEL R8, R8, R19, P2 ;  /* 0x0000001308086208 */ /* 0x000fe40001000000 */
[----:B------:R-:W-:Y:S01]  /*3530*/  FSEL R19, R17, +INF , P5 ;  /* 0x7f80000011137808 */ /* 0x000fe20002800000 */
[----:B------:R-:W-:-:S03]  /*3540*/  FADD R10, -R41, R10 ;  /* 0x0000000a290a7221 */ /* 0x000fc60000000100 */
[C---:B------:R-:W-:Y:S01]  /*3550*/  FSETP.GEU.AND P6, PT, R8.reuse, R19, PT ;  /* 0x000000130800720b */ /* 0x040fe20003fce000 */
[----:B------:R-:W-:Y:S01]  /*3560*/  FMUL R9, R5, R10 ;  /* 0x0000000a05097220 */ /* 0x000fe20000400000 */
[----:B------:R-:W-:-:S03]  /*3570*/  FSETP.NAN.AND P2, PT, R8, R8, PT ;  /* 0x000000080800720b */ /* 0x000fc60003f48000 */
[----:B------:R-:W-:Y:S01]  /*3580*/  FFMA R28, R9, R29, R28 ;  /* 0x0000001d091c7223 */ /* 0x000fe2000000001c */
[----:B------:R-:W-:-:S07]  /*3590*/  IMAD.U32 R10, R11, 0x10000, RZ ;  /* 0x000100000b0a7824 */ /* 0x000fce00078e00ff */
[----:B------:R-:W-:Y:S02]  /*35a0*/  @P6 FSEL R8, R8, R19, P2 ;  /* 0x0000001308086208 */ /* 0x000fe40001000000 */
[----:B------:R-:W-:Y:S01]  /*35b0*/  FSEL R19, R28, +INF , P5 ;  /* 0x7f8000001c137808 */ /* 0x000fe20002800000 */
[----:B------:R-:W-:-:S03]  /*35c0*/  FADD R10, -R41, R10 ;  /* 0x0000000a290a7221 */ /* 0x000fc60000000100 */
[C---:B------:R-:W-:Y:S01]  /*35d0*/  FSETP.GEU.AND P6, PT, R8.reuse, R19, PT ;  /* 0x000000130800720b */ /* 0x040fe20003fce000 */
[----:B------:R-:W-:Y:S01]  /*35e0*/  FMUL R9, R5, R10 ;  /* 0x0000000a05097220 */ /* 0x000fe20000400000 */
[----:B------:R-:W-:Y:S02]  /*35f0*/  PRMT R10, R11, 0x7632, R10 ;  /* 0x000076320b0a7816 */ /* 0x000fe4000000000a */
[----:B------:R-:W-:Y:S01]  /*3600*/  FSETP.NAN.AND P2, PT, R8, R8, PT ;  /* 0x000000080800720b */ /* 0x000fe20003f48000 */
[----:B------:R-:W-:Y:S02]  /*3610*/  FFMA R26, R9, R33, R26 ;  /* 0x00000021091a7223 */ /* 0x000fe4000000001a */
[----:B------:R-:W-:-:S03]  /*3620*/  IMAD.U32 R10, R10, 0x10000, RZ ;  /* 0x000100000a0a7824 */ /* 0x000fc600078e00ff */
[----:B------:R-:W-:-:S03]  /*3630*/  FSEL R9, R26, +INF , P5 ;  /* 0x7f8000001a097808 */ /* 0x000fc60002800000 */
[----:B------:R-:W-:Y:S01]  /*3640*/  @P6 FSEL R8, R8, R19, P2 ;  /* 0x0000001308086208 */ /* 0x000fe20001000000 */
[----:B------:R-:W-:-:S03]  /*3650*/  FADD R10, -R41, R10 ;  /* 0x0000000a290a7221 */ /* 0x000fc60000000100 */
[C---:B------:R-:W-:Y:S01]  /*3660*/  FSETP.GEU.AND P6, PT, R8.reuse, R9, PT ;  /* 0x000000090800720b */ /* 0x040fe20003fce000 */
[----:B------:R-:W-:Y:S01]  /*3670*/  FMUL R10, R5, R10 ;  /* 0x0000000a050a7220 */ /* 0x000fe20000400000 */
[----:B------:R-:W-:-:S03]  /*3680*/  FSETP.NAN.AND P2, PT, R8, R8, PT ;  /* 0x000000080800720b */ /* 0x000fc60003f48000 */
[----:B------:R-:W-:-:S05]  /*3690*/  FFMA R27, R10, R30, R27 ;  /* 0x0000001e0a1b7223 */ /* 0x000fca000000001b */
[----:B------:R-:W-:-:S03]  /*36a0*/  FSEL R5, R27, +INF , P5 ;  /* 0x7f8000001b057808 */ /* 0x000fc60002800000 */
[----:B------:R-:W-:-:S04]  /*36b0*/  @P6 FSEL R8, R8, R9, P2 ;  /* 0x0000000908086208 */ /* 0x000fc80001000000 */
[C---:B------:R-:W-:Y:S02]  /*36c0*/  FSETP.GEU.AND P6, PT, R8.reuse, R5, PT ;  /* 0x000000050800720b */ /* 0x040fe40003fce000 */
[----:B------:R-:W-:-:S11]  /*36d0*/  FSETP.NAN.AND P2, PT, R8, R8, PT ;  /* 0x000000080800720b */ /* 0x000fd60003f48000 */
[----:B------:R-:W-:Y:S02]  /*36e0*/  @P6 FSEL R8, R8, R5, P2 ;  /* 0x0000000508086208 */ /* 0x000fe40001000000 */
[----:B------:R-:W0:Y:S04]  /*36f0*/  SHFL.BFLY PT, R5, R6, 0x10, 0x1f ;  /* 0x0e001f0006057f89 */ /* 0x000e2800000e0000 */
[----:B------:R-:W1:Y:S01]  /*3700*/  SHFL.BFLY PT, R9, R8, 0x10, 0x1f ;  /* 0x0e001f0008097f89 */ /* 0x000e6200000e0000 */
[C---:B------:R-:W-:Y:S02]  /*3710*/  FSETP.NAN.AND P2, PT, R6.reuse, R6, PT ;  /* 0x000000060600720b */ /* 0x040fe40003f48000 */
[----:B0-----:R-:W-:-:S11]  /*3720*/  FSETP.GEU.AND P6, PT, R6, R5, PT ;  /* 0x000000050600720b */ /* 0x001fd60003fce000 */
[----:B------:R-:W-:Y:S02]  /*3730*/  @!P2 FSEL R6, R6, R5, !P6 ;  /* 0x000000050606a208 */ /* 0x000fe40007000000 */
[----:B-1----:R-:W-:-:S03]  /*3740*/  FSETP.GEU.AND P6, PT, R8, R9, PT ;  /* 0x000000090800720b */ /* 0x002fc60003fce000 */
[----:B------:R-:W0:Y:S01]  /*3750*/  SHFL.BFLY PT, R5, R6, 0x8, 0x1f ;  /* 0x0d001f0006057f89 */ /* 0x000e2200000e0000 */
[----:B------:R-:W-:-:S09]  /*3760*/  FSETP.NAN.AND P2, PT, R8, R8, PT ;  /* 0x000000080800720b */ /* 0x000fd20003f48000 */
[----:B------:R-:W-:-:S05]  /*3770*/  @P6 FSEL R8, R8, R9, P2 ;  /* 0x0000000908086208 */ /* 0x000fca0001000000 */
[----:B------:R-:W1:Y:S01]  /*3780*/  SHFL.BFLY PT, R9, R8, 0x8, 0x1f ;  /* 0x0d001f0008097f89 */ /* 0x000e6200000e0000 */
[C---:B0-----:R-:W-:Y:S02]  /*3790*/  FSETP.GEU.AND P6, PT, R6.reuse, R5, PT ;  /* 0x000000050600720b */ /* 0x041fe40003fce000 */
[----:B------:R-:W-:-:S11]  /*37a0*/  FSETP.NAN.AND P2, PT, R6, R6, PT ;  /* 0x000000060600720b */ /* 0x000fd60003f48000 */
[----:B------:R-:W-:Y:S02]  /*37b0*/  @P6 FSEL R6, R6, R5, P2 ;  /* 0x0000000506066208 */ /* 0x000fe40001000000 */
        /* <DEDUP_REMOVED lines=16> */
[CC--:B-1----:R-:W-:Y:S02]  /*38c0*/  FSETP.GEU.AND P6, PT, R8.reuse, R9.reuse, PT ;  /* 0x000000090800720b */ /* 0x0c2fe40003fce000 */
[C---:B------:R-:W-:Y:S01]  /*38d0*/  FSETP.NAN.AND P2, PT, R8.reuse, R8, PT ;  /* 0x000000080800720b */ /* 0x040fe20003f48000 */
[----:B------:R-:W0:Y:S10]  /*38e0*/  SHFL.BFLY PT, R5, R6, 0x1, 0x1f ;  /* 0x0c201f0006057f89 */ /* 0x000e3400000e0000 */
[----:B------:R-:W-:-:S05]  /*38f0*/  @P6 FSEL R8, R8, R9, P2 ;  /* 0x0000000908086208 */ /* 0x000fca0001000000 */
[----:B------:R-:W-:-:S05]  /*3900*/  IMAD.MOV.U32 R24, RZ, RZ, R8 ;  /* 0x000000ffff187224 */ /* 0x000fca00078e0008 */
[----:B------:R-:W1:Y:S01]  /*3910*/  SHFL.BFLY PT, R9, R24, 0x1, 0x1f ;  /* 0x0c201f0018097f89 */ /* 0x000e6200000e0000 */
[C---:B0-----:R-:W-:Y:S02]  /*3920*/  FSETP.GEU.AND P6, PT, R6.reuse, R5, PT ;  /* 0x000000050600720b */ /* 0x041fe40003fce000 */
[----:B------:R-:W-:-:S11]  /*3930*/  FSETP.NAN.AND P2, PT, R6, R6, PT ;  /* 0x000000060600720b */ /* 0x000fd60003f48000 */
[----:B------:R-:W-:Y:S02]  /*3940*/  @P6 SEL R6, R6, R5, P2 ;  /* 0x0000000506066207 */ /* 0x000fe40001000000 */
[C---:B-1----:R-:W-:Y:S02]  /*3950*/  FSETP.GEU.AND P2, PT, R24.reuse, R9, PT ;  /* 0x000000091800720b */ /* 0x042fe40003f4e000 */
[----:B------:R-:W-:Y:S02]  /*3960*/  FSETP.NAN.AND P6, PT, R24, R24, PT ;  /* 0x000000181800720b */ /* 0x000fe40003fc8000 */
[----:B------:R-:W-:Y:S02]  /*3970*/  FSEL R16, R7, -INF , P5 ;  /* 0xff80000007107808 */ /* 0x000fe40002800000 */
[----:B------:R-:W-:-:S07]  /*3980*/  FSEL R5, R12, -INF , P5 ;  /* 0xff8000000c057808 */ /* 0x000fce0002800000 */
[----:B------:R-:W-:Y:S02]  /*3990*/  @P2 SEL R24, R24, R9, P6 ;  /* 0x0000000918182207 */ /* 0x000fe40003000000 */
[C---:B------:R-:W-:Y:S02]  /*39a0*/  FSETP.GT.AND P2, PT, R16.reuse, R5, PT ;  /* 0x000000051000720b */ /* 0x040fe40003f44000 */
[----:B------:R-:W-:-:S11]  /*39b0*/  FSETP.NAN.AND P6, PT, R16, R16, PT ;  /* 0x000000101000720b */ /* 0x000fd60003fc8000 */
[----:B------:R-:W-:Y:S02]  /*39c0*/  @!P2 FSEL R16, R16, R5, P6 ;  /* 0x000000051010a208 */ /* 0x000fe40003000000 */
[----:B------:R-:W-:-:S04]  /*39d0*/  FSEL R5, R13, -INF , P5 ;  /* 0xff8000000d057808 */ /* 0x000fc80002800000 */
        /* <DEDUP_REMOVED lines=13> */
[----:B------:R-:W-:Y:S02]  /*3ab0*/  FSETP.NAN.AND P6, PT, R16, R16, PT ;  /* 0x000000101000720b */ /* 0x000fe40003fc8000 */
[----:B------:R-:W-:-:S09]  /*3ac0*/  FSEL R9, R15, -INF , P5 ;  /* 0xff8000000f097808 */ /* 0x000fd20002800000 */
[----:B------:R-:W-:-:S04]  /*3ad0*/  @!P2 FSEL R16, R16, R5, P6 ;  /* 0x000000051010a208 */ /* 0x000fc80003000000 */
[C---:B------:R-:W-:Y:S02]  /*3ae0*/  FSETP.GT.AND P2, PT, R16.reuse, R9, PT ;  /* 0x000000091000720b */ /* 0x040fe40003f44000 */
[----:B------:R-:W-:Y:S02]  /*3af0*/  FSETP.NAN.AND P6, PT, R16, R16, PT ;  /* 0x000000101000720b */ /* 0x000fe40003fc8000 */
[----:B------:R-:W-:Y:S02]  /*3b00*/  FSEL R5, R20, -INF , P5 ;  /* 0xff80000014057808 */ /* 0x000fe40002800000 */
[----:B------:R-:W-:-:S07]  /*3b10*/  FSEL R8, R21, -INF , P5 ;  /* 0xff80000015087808 */ /* 0x000fce0002800000 */
[----:B------:R-:W-:Y:S02]  /*3b20*/  @!P2 FSEL R16, R16, R9, P6 ;  /* 0x000000091010a208 */ /* 0x000fe40003000000 */
        /* <DEDUP_REMOVED lines=13> */
[----:B------:R-:W-:Y:S01]  /*3c00*/  FSETP.NAN.AND P6, PT, R5, R5, PT ;  /* 0x000000050500720b */ /* 0x000fe20003fc8000 */
[----:B------:R-:W-:Y:S01]  /*3c10*/  IMAD.WIDE R32, R32, R48, c[0x0][0x1a8] ;  /* 0x00006a0020207625 */ /* 0x000fe200078e0230 */
[----:B------:R-:W-:Y:S02]  /*3c20*/  F2FP.BF16.PACK_AB R9, R36, R13 ;  /* 0x0000000d2409723e */ /* 0x000fe400000010ff */
[----:B------:R-:W-:Y:S02]  /*3c30*/  F2FP.BF16.PACK_AB R10, R25, R14 ;  /* 0x0000000e190a723e */ /* 0x000fe400000010ff */
[----:B------:R-:W-:Y:S02]  /*3c40*/  F2FP.BF16.PACK_AB R11, R18, R15 ;  /* 0x0000000f120b723e */ /* 0x000fe400000010ff */
[----:B------:R-:W-:-:S03]  /*3c50*/  F2FP.BF16.PACK_AB R13, R23, R22 ;  /* 0x00000016170d723e */ /* 0x000fc600000010ff */
[----:B------:R-:W-:Y:S02]  /*3c60*/  @!P2 FSEL R5, R5, R8, P6 ;  /* 0x000000080505a208 */ /* 0x000fe40003000000 */
[----:B------:R-:W-:Y:S02]  /*3c70*/  F2FP.BF16.PACK_AB R8, R12, R7 ;  /* 0x000000070c08723e */ /* 0x000fe400000010ff */
[----:B------:R-:W-:Y:S01]  /*3c80*/  F2FP.BF16.PACK_AB R12, R21, R20 ;  /* 0x00000014150c723e */ /* 0x000fe200000010ff */
[----:B------:R-:W-:Y:S01]  /*3c90*/  IMAD.WIDE R20, R34, R48, c[0x0][0x1a8] ;  /* 0x00006a0022147625 */ /* 0x000fe200078e0230 */
[C---:B------:R-:W-:Y:S02]  /*3ca0*/  F2FP.BF16.PACK_AB R14, R28.reuse, R17 ;  /* 0x000000111c0e723e */ /* 0x040fe400000010ff */
[----:B------:R-:W-:Y:S01]  /*3cb0*/  F2FP.BF16.PACK_AB R15, R27, R26 ;  /* 0x0000001a1b0f723e */ /* 0x000fe200000010ff */
[----:B------:R0:W-:Y:S04]  /*3cc0*/  @P5 STG.E.128 [R32.64], R8 ;  /* 0x0000000820005986 */ /* 0x0001e8000c101d04 */
[----:B------:R-:W-:Y:S04]  /*3cd0*/  @P5 STG.E.128 [R20.64], R12 ;  /* 0x0000000c14005986 */ /* 0x000fe8000c101d04 */
[----:B------:R-:W-:Y:S01]  /*3ce0*/  BAR.SYNC.DEFER_BLOCKING 0x0 ;  /* 0x0000000000007b1d */ /* 0x000fe20000010000 */
[----:B------:R-:W-:-:S04]  /*3cf0*/  FSEL R30, R28, -INF , P5 ;  /* 0xff8000001c1e7808 */ /* 0x000fc80002800000 */
[CC--:B------:R-:W-:Y:S02]  /*3d00*/  FSETP.GT.AND P2, PT, R5.reuse, R30.reuse, PT ;  /* 0x0000001e0500720b */ /* 0x0c0fe40003f44000 */
[C---:B------:R-:W-:Y:S01]  /*3d10*/  FSETP.NAN.AND P6, PT, R5.reuse, R5, PT ;  /* 0x000000050500720b */ /* 0x040fe20003fc8000 */
[----:B------:R-:W-:Y:S04]  /*3d20*/  @!P4 STS [R35], R6 ;  /* 0x000000062300c388 */ /* 0x000fe80000000800 */
[----:B------:R-:W-:Y:S04]  /*3d30*/  @!P4 STS [R35+0x40], R24 ;  /* 0x000040182300c388 */ /* 0x000fe80000000800 */
[----:B------:R-:W-:Y:S02]  /*3d40*/  BAR.SYNC.DEFER_BLOCKING 0x0 ;  /* 0x0000000000007b1d */ /* 0x000fe40000010000 */
[----:B------:R-:W-:-:S02]  /*3d50*/  @!P2 FSEL R5, R5, R30, P6 ;  /* 0x0000001e0505a208 */ /* 0x000fc40003000000 */
[----:B------:R-:W-:-:S04]  /*3d60*/  FSEL R26, R26, -INF , P5 ;  /* 0xff8000001a1a7808 */ /* 0x000fc80002800000 */
[CC--:B------:R-:W-:Y:S02]  /*3d70*/  FSETP.GT.AND P2, PT, R5.reuse, R26.reuse, PT ;  /* 0x0000001a0500720b */ /* 0x0c0fe40003f44000 */
[C---:B------:R-:W-:Y:S02]  /*3d80*/  FSETP.NAN.AND P6, PT, R5.reuse, R5, PT ;  /* 0x000000050500720b */ /* 0x040fe40003fc8000 */
[----:B------:R-:W-:Y:S01]  /*3d90*/  FSEL R7, R18, -INF , P5 ;  /* 0xff80000012077808 */ /* 0x000fe20002800000 */
[----:B------:R-:W1:Y:S08]  /*3da0*/  @!P3 LDS R3, [R61.X4] ;  /* 0x000000003d03b984 */ /* 0x000e700000004800 */
[----:B------:R-:W-:-:S02]  /*3db0*/  @!P2 FSEL R5, R5, R26, P6 ;  /* 0x0000001a0505a208 */ /* 0x000fc40003000000 */
[C---:B------:R-:W-:Y:S02]  /*3dc0*/  FSETP.GT.AND P2, PT, R16.reuse, R7, PT ;  /* 0x000000071000720b */ /* 0x040fe40003f44000 */
[----:B0-----:R-:W-:Y:S02]  /*3dd0*/  FSEL R8, R27, -INF , P5 ;  /* 0xff8000001b087808 */ /* 0x001fe40002800000 */
[----:B------:R-:W-:Y:S02]  /*3de0*/  FSETP.NAN.AND P6, PT, R16, R16, PT ;  /* 0x000000101000720b */ /* 0x000fe40003fc8000 */
[----:B------:R-:W-:-:S07]  /*3df0*/  FSETP.GT.AND P5, PT, R5, R8, PT ;  /* 0x000000080500720b */ /* 0x000fce0003fa4000 */
[----:B------:R-:W-:Y:S02]  /*3e00*/  @!P2 FSEL R16, R16, R7, P6 ;  /* 0x000000071010a208 */ /* 0x000fe40003000000 */
[----:B------:R-:W-:-:S03]  /*3e10*/  FSETP.NAN.AND P2, PT, R5, R5, PT ;  /* 0x000000050500720b */ /* 0x000fc60003f48000 */
[----:B------:R-:W0:Y:S01]  /*3e20*/  SHFL.BFLY PT, R7, R16, 0x10, 0x1f ;  /* 0x0e001f0010077f89 */ /* 0x000e2200000e0000 */
[----:B------:R-:W-:-:S05]  /*3e30*/  @!P5 FSEL R5, R5, R8, P2 ;  /* 0x000000080505d208 */ /* 0x000fca0001000000 */
[----:B------:R-:W2:Y:S01]  /*3e40*/  SHFL.BFLY PT, R8, R5, 0x10, 0x1f ;  /* 0x0e001f0005087f89 */ /* 0x000ea200000e0000 */
[----:B------:R-:W-:-:S03]  /*3e50*/  FSETP.NAN.AND P6, PT, R16, R16, PT ;  /* 0x000000101000720b */ /* 0x000fc60003fc8000 */
[----:B-1----:R-:W1:Y:S01]  /*3e60*/  SHFL.BFLY PT, R6, R3, 0x8, 0x1f ;  /* 0x0d001f0003067f89 */ /* 0x002e6200000e0000 */
[----:B------:R-:W-:Y:S02]  /*3e70*/  FSETP.NAN.AND P2, PT, R5, R5, PT ;  /* 0x000000050500720b */ /* 0x000fe40003f48000 */
[----:B0-----:R-:W-:-:S07]  /*3e80*/  FSETP.GT.AND P5, PT, R16, R7, PT ;  /* 0x000000071000720b */ /* 0x001fce0003fa4000 */
[----:B------:R-:W-:Y:S02]  /*3e90*/  @!P6 FSEL R16, R16, R7, P5 ;  /* 0x000000071010e208 */ /* 0x000fe40002800000 */
[----:B--2---:R-:W-:-:S03]  /*3ea0*/  FSETP.GT.AND P6, PT, R5, R8, PT ;  /* 0x000000080500720b */ /* 0x004fc60003fc4000 */
[----:B------:R-:W0:Y:S01]  /*3eb0*/  SHFL.BFLY PT, R7, R16, 0x8, 0x1f ;  /* 0x0d001f0010077f89 */ /* 0x000e2200000e0000 */
[----:B------:R-:W-:Y:S02]  /*3ec0*/  @!P2 FSEL R5, R5, R8, P6 ;  /* 0x000000080505a208 */ /* 0x000fe40003000000 */
[C---:B------:R-:W-:Y:S02]  /*3ed0*/  FSETP.NAN.AND P2, PT, R3.reuse, R3, PT ;  /* 0x000000030300720b */ /* 0x040fe40003f48000 */
[----:B-1----:R-:W-:-:S04]  /*3ee0*/  FSETP.GEU.AND P5, PT, R3, R6, PT ;  /* 0x000000060300720b */ /* 0x002fc80003fae000 */
[C---:B------:R-:W-:Y:S01]  /*3ef0*/  FSEL R6, R3.reuse, R6, !P5 ;  /* 0x0000000603067208 */ /* 0x040fe20006800000 */
[----:B------:R-:W1:Y:S03]  /*3f00*/  SHFL.BFLY PT, R8, R5, 0x8, 0x1f ;  /* 0x0d001f0005087f89 */ /* 0x000e6600000e0000 */
[----:B------:R-:W-:-:S05]  /*3f10*/  FSEL R6, R3, R6, P2 ;  /* 0x0000000603067208 */ /* 0x000fca0001000000 */
[----:B------:R-:W2:Y:S01]  /*3f20*/  SHFL.BFLY PT, R3, R6, 0x4, 0x1f ;  /* 0x0c801f0006037f89 */ /* 0x000ea200000e0000 */
[C---:B0-----:R-:W-:Y:S02]  /*3f30*/  FSETP.GT.AND P5, PT, R16.reuse, R7, PT ;  /* 0x000000071000720b */ /* 0x041fe40003fa4000 */
[----:B------:R-:W-:Y:S02]  /*3f40*/  FSETP.NAN.AND P6, PT, R16, R16, PT ;  /* 0x000000101000720b */ /* 0x000fe40003fc8000 */
[----:B-1----:R-:W-:-:S09]  /*3f50*/  FSETP.GT.AND P2, PT, R5, R8, PT ;  /* 0x000000080500720b */ /* 0x002fd20003f44000 */
[----:B------:R-:W-:Y:S02]  /*3f60*/  @!P5 FSEL R16, R16, R7, P6 ;  /* 0x000000071010d208 */ /* 0x000fe40003000000 */
[C---:B------:R-:W-:Y:S02]  /*3f70*/  FSETP.NAN.AND P6, PT, R5.reuse, R5, PT ;  /* 0x000000050500720b */ /* 0x040fe40003fc8000 */
[C---:B--2---:R-:W-:Y:S01]  /*3f80*/  FSETP.GEU.AND P5, PT, R6.reuse, R3, PT ;  /* 0x000000030600720b */ /* 0x044fe20003fae000 */
[----:B------:R-:W0:Y:S01]  /*3f90*/  SHFL.BFLY PT, R7, R16, 0x4, 0x1f ;  /* 0x0c801f0010077f89 */ /* 0x000e2200000e0000 */
[----:B------:R-:W-:Y:S02]  /*3fa0*/  @!P2 FSEL R5, R5, R8, P6 ;  /* 0x000000080505a208 */ /* 0x000fe40003000000 */
[----:B------:R-:W-:-:S03]  /*3fb0*/  FSETP.NAN.AND P2, PT, R6, R6, PT ;  /* 0x000000060600720b */ /* 0x000fc60003f48000 */
[----:B------:R-:W1:Y:S06]  /*3fc0*/  SHFL.BFLY PT, R8, R5, 0x4, 0x1f ;  /* 0x0c801f0005087f89 */ /* 0x000e6c00000e0000 */
[----:B------:R-:W-:-:S05]  /*3fd0*/  @P5 FSEL R6, R6, R3, P2 ;  /* 0x0000000306065208 */ /* 0x000fca0001000000 */
[----:B------:R-:W2:Y:S01]  /*3fe0*/  SHFL.BFLY PT, R3, R6, 0x2, 0x1f ;  /* 0x0c401f0006037f89 */ /* 0x000ea200000e0000 */
[C---:B0-----:R-:W-:Y:S02]  /*3ff0*/  FSETP.GT.AND P5, PT, R16.reuse, R7, PT ;  /* 0x000000071000720b */ /* 0x041fe40003fa4000 */
[----:B------:R-:W-:Y:S02]  /*4000*/  FSETP.NAN.AND P6, PT, R16, R16, PT ;  /* 0x000000101000720b */ /* 0x000fe40003fc8000 */
[----:B-1----:R-:W-:-:S09]  /*4010*/  FSETP.GT.AND P2, PT, R5, R8, PT ;  /* 0x000000080500720b */ /* 0x002fd20003f44000 */
[----:B------:R-:W-:Y:S02]  /*4020*/  @!P5 FSEL R16, R16, R7, P6 ;  /* 0x000000071010d208 */ /* 0x000fe40003000000 */
[----:B--2---:R-:W-:-:S03]  /*4030*/  FSETP.GEU.AND P5, PT, R6, R3, PT ;  /* 0x000000030600720b */ /* 0x004fc60003fae000 */
[----:B------:R-:W0:Y:S01]  /*4040*/  SHFL.BFLY PT, R7, R16, 0x2, 0x1f ;  /* 0x0c401f0010077f89 */ /* 0x000e2200000e0000 */
[----:B------:R-:W-:-:S04]  /*4050*/  FSETP.NAN.AND P6, PT, R5, R5, PT ;  /* 0x000000050500720b */ /* 0x000fc80003fc8000 */
[----:B------:R-:W-:Y:S02]  /*4060*/  @!P2 FSEL R5, R5, R8, P6 ;  /* 0x000000080505a208 */ /* 0x000fe40003000000 */
[----:B------:R-:W-:-:S03]  /*4070*/  FSETP.NAN.AND P2, PT, R6, R6, PT ;  /* 0x000000060600720b */ /* 0x000fc60003f48000 */
[----:B------:R-:W1:Y:S01]  /*4080*/  SHFL.BFLY PT, R8, R5, 0x2, 0x1f ;  /* 0x0c401f0005087f89 */ /* 0x000e6200000e0000 */
[----:B------:R-:W-:-:S05]  /*4090*/  @P5 FSEL R6, R6, R3, P2 ;  /* 0x0000000306065208 */ /* 0x000fca0001000000 */
[----:B------:R-:W2:Y:S01]  /*40a0*/  SHFL.BFLY PT, R3, R6, 0x1, 0x1f ;  /* 0x0c201f0006037f89 */ /* 0x000ea200000e0000 */
[C---:B0-----:R-:W-:Y:S02]  /*40b0*/  FSETP.GT.AND P5, PT, R16.reuse, R7, PT ;  /* 0x000000071000720b */ /* 0x041fe40003fa4000 */
[----:B------:R-:W-:Y:S02]  /*40c0*/  FSETP.NAN.AND P6, PT, R16, R16, PT ;  /* 0x000000101000720b */ /* 0x000fe40003fc8000 */
[----:B-1----:R-:W-:-:S09]  /*40d0*/  FSETP.GT.AND P2, PT, R5, R8, PT ;  /* 0x000000080500720b */ /* 0x002fd20003f44000 */
[----:B------:R-:W-:Y:S02]  /*40e0*/  @!P5 FSEL R16, R16, R7, P6 ;  /* 0x000000071010d208 */ /* 0x000fe40003000000 */
[----:B--2---:R-:W-:Y:S02]  /*40f0*/  FSETP.GEU.AND P5, PT, R6, R3, PT ;  /* 0x000000030600720b */ /* 0x004fe40003fae000 */
[----:B------:R-:W-:-:S04]  /*4100*/  FSETP.NAN.AND P6, PT, R5, R5, PT ;  /* 0x000000050500720b */ /* 0x000fc80003fc8000 */
[----:B------:R-:W-:Y:S02]  /*4110*/  @!P2 FSEL R5, R5, R8, P6 ;  /* 0x000000080505a208 */ /* 0x000fe40003000000 */
[----:B------:R-:W-:-:S05]  /*4120*/  FSETP.NAN.AND P2, PT, R6, R6, PT ;  /* 0x000000060600720b */ /* 0x000fca0003f48000 */
[----:B------:R-:W-:-:S05]  /*4130*/  @P5 SEL R6, R6, R3, P2 ;  /* 0x0000000306065207 */ /* 0x000fca0001000000 */
[----:B------:R-:W-:Y:S04]  /*4140*/  @P0 STS [R61.X4], R6 ;  /* 0x000000063d000388 */ /* 0x000fe80000004800 */
[----:B------:R-:W-:Y:S01]  /*4150*/  BAR.SYNC.DEFER_BLOCKING 0x0 ;  /* 0x0000000000007b1d */ /* 0x000fe20000010000 */
[----:B------:R-:W-:-:S05]  /*4160*/  IMAD.MOV.U32 R8, RZ, RZ, R5 ;  /* 0x000000ffff087224 */ /* 0x000fca00078e0005 */
[----:B------:R-:W-:Y:S04]  /*4170*/  LDS R12, [RZ] ;  /* 0x00000000ff0c7984 */ /* 0x000fe80000000800 */
[----:B------:R-:W-:Y:S04]  /*4180*/  LDS R13, [0x40] ;  /* 0x00004000ff0d7984 */ /* 0x000fe80000000800 */
[----:B------:R-:W-:Y:S06]  /*4190*/  BAR.SYNC.DEFER_BLOCKING 0x0 ;  /* 0x0000000000007b1d */ /* 0x000fec0000010000 */
[----:B------:R-:W0:Y:S04]  /*41a0*/  SHFL.BFLY PT, R3, R16, 0x1, 0x1f ;  /* 0x0c201f0010037f89 */ /* 0x000e2800000e0000 */
[----:B------:R-:W1:Y:S01]  /*41b0*/  SHFL.BFLY PT, R5, R8, 0x1, 0x1f ;  /* 0x0c201f0008057f89 */ /* 0x000e6200000e0000 */
[----:B------:R-:W-:-:S02]  /*41c0*/  FSETP.NAN.AND P6, PT, R16, R16, PT ;  /* 0x000000101000720b */ /* 0x000fc40003fc8000 */
[----:B0-----:R-:W-:Y:S01]  /*41d0*/  FSETP.GT.AND P5, PT, R16, R3, PT ;  /* 0x000000031000720b */ /* 0x001fe20003fa4000 */
[----:B------:R-:W-:Y:S04]  /*41e0*/  STS.64 [RZ], R12 ;  /* 0x0000000cff007388 */ /* 0x000fe80000000a00 */
[----:B------:R-:W-:Y:S01]  /*41f0*/  BAR.SYNC.DEFER_BLOCKING 0x0 ;  /* 0x0000000000007b1d */ /* 0x000fe20000010000 */
[----:B-1----:R-:W-:-:S07]  /*4200*/  FSETP.GT.AND P2, PT, R8, R5, PT ;  /* 0x000000050800720b */ /* 0x002fce0003f44000 */
[----:B------:R-:W-:Y:S02]  /*4210*/  @!P5 SEL R16, R16, R3, P6 ;  /* 0x000000031010d207 */ /* 0x000fe40003000000 */
[C---:B------:R-:W-:Y:S02]  /*4220*/  FSETP.NAN.AND P5, PT, R8.reuse, R8, PT ;  /* 0x000000080800720b */ /* 0x040fe40003fa8000 */
[----:B------:R-:W-:Y:S02]  /*4230*/  LOP3.LUT R3, R61, 0x1, RZ, 0xc0, !PT ;  /* 0x000000013d037812 */ /* 0x000fe400078ec0ff */
[----:B------:R-:W-:-:S03]  /*4240*/  @!P2 SEL R8, R8, R5, P5 ;  /* 0x000000050808a207 */ /* 0x000fc60002800000 */
[----:B------:R-:W-:Y:S04]  /*4250*/  LDS R5, [R3.X4] ;  /* 0x0000000003057984 */ /* 0x000fe80000004800 */
[----:B------:R-:W-:Y:S06]  /*4260*/  BAR.SYNC.DEFER_BLOCKING 0x0 ;  /* 0x0000000000007b1d */ /* 0x000fec0000010000 */
[----:B------:R-:W-:Y:S04]  /*4270*/  @!P4 STS [R35], R16 ;  /* 0x000000102300c388 */ /* 0x000fe80000000800 */
[----:B------:R-:W-:Y:S04]  /*4280*/  @!P4 STS [R35+0x40], R8 ;  /* 0x000040082300c388 */ /* 0x000fe80000000800 */
[----:B------:R-:W-:Y:S06]  /*4290*/  BAR.SYNC.DEFER_BLOCKING 0x0 ;  /* 0x0000000000007b1d */ /* 0x000fec0000010000 */
[----:B------:R-:W0:Y:S04]  /*42a0*/  @!P3 LDS R4, [R61.X4] ;  /* 0x000000003d04b984 */ /* 0x000e280000004800 */
[----:B0-----:R-:W0:Y:S01]  /*42b0*/  SHFL.BFLY PT, R7, R4, 0x8, 0x1f ;  /* 0x0d001f0004077f89 */ /* 0x001e2200000e0000 */
[----:B------:R-:W-:-:S02]  /*42c0*/  FSETP.NAN.AND P3, PT, R4, R4, PT ;  /* 0x000000040400720b */ /* 0x000fc40003f68000 */
[----:B0-----:R-:W-:-:S04]  /*42d0*/  FSETP.GT.AND P2, PT, R4, R7, PT ;  /* 0x000000070400720b */ /* 0x001fc80003f44000 */
[----:B------:R-:W-:-:S04]  /*42e0*/  FSEL R7, R4, R7, P2 ;  /* 0x0000000704077208 */ /* 0x000fc80001000000 */
[----:B------:R-:W-:-:S05]  /*42f0*/  FSEL R6, R4, R7, P3 ;  /* 0x0000000704067208 */ /* 0x000fca0001800000 */
[----:B------:R-:W0:Y:S01]  /*4300*/  SHFL.BFLY PT, R7, R6, 0x4, 0x1f ;  /* 0x0c801f0006077f89 */ /* 0x000e2200000e0000 */
[C---:B------:R-:W-:Y:S02]  /*4310*/  FSETP.NAN.AND P3, PT, R6.reuse, R6, PT ;  /* 0x000000060600720b */ /* 0x040fe40003f68000 */
[----:B0-----:R-:W-:-:S13]  /*4320*/  FSETP.GT.AND P2, PT, R6, R7, PT ;  /* 0x000000070600720b */ /* 0x001fda0003f44000 */
[----:B------:R-:W-:-:S05]  /*4330*/  @!P2 FSEL R6, R6, R7, P3 ;  /* 0x000000070606a208 */ /* 0x000fca0001800000 */
[----:B------:R-:W0:Y:S01]  /*4340*/  SHFL.BFLY PT, R7, R6, 0x2, 0x1f ;  /* 0x0c401f0006077f89 */ /* 0x000e2200000e0000 */
[C---:B------:R-:W-:Y:S02]  /*4350*/  FSETP.NAN.AND P3, PT, R6.reuse, R6, PT ;  /* 0x000000060600720b */ /* 0x040fe40003f68000 */
[----:B0-----:R-:W-:-:S13]  /*4360*/  FSETP.GT.AND P2, PT, R6, R7, PT ;  /* 0x000000070600720b */ /* 0x001fda0003f44000 */
[----:B------:R-:W-:-:S05]  /*4370*/  @!P2 FSEL R6, R6, R7, P3 ;  /* 0x000000070606a208 */ /* 0x000fca0001800000 */
[----:B------:R-:W0:Y:S01]  /*4380*/  SHFL.BFLY PT, R7, R6, 0x1, 0x1f ;  /* 0x0c201f0006077f89 */ /* 0x000e2200000e0000 */
[C---:B------:R-:W-:Y:S02]  /*4390*/  FSETP.NAN.AND P3, PT, R6.reuse, R6, PT ;  /* 0x000000060600720b */ /* 0x040fe40003f68000 */
[----:B0-----:R-:W-:-:S13]  /*43a0*/  FSETP.GT.AND P2, PT, R6, R7, PT ;  /* 0x000000070600720b */ /* 0x001fda0003f44000 */
[----:B------:R-:W-:-:S05]  /*43b0*/  @!P2 SEL R6, R6, R7, P3 ;  /* 0x000000070606a207 */ /* 0x000fca0001800000 */
[----:B------:R-:W-:Y:S04]  /*43c0*/  @P0 STS [R61.X4], R6 ;  /* 0x000000063d000388 */ /* 0x000fe80000004800 */
[----:B------:R-:W-:Y:S06]  /*43d0*/  BAR.SYNC.DEFER_BLOCKING 0x0 ;  /* 0x0000000000007b1d */ /* 0x000fec0000010000 */
[----:B------:R-:W-:Y:S04]  /*43e0*/  LDS R18, [RZ] ;  /* 0x00000000ff127984 */ /* 0x000fe80000000800 */
[----:B------:R-:W0:Y:S04]  /*43f0*/  LDS R19, [0x40] ;  /* 0x00004000ff137984 */ /* 0x000e280000000800 */
[----:B------:R-:W-:Y:S06]  /*4400*/  BAR.SYNC.DEFER_BLOCKING 0x0 ;  /* 0x0000000000007b1d */ /* 0x000fec0000010000 */
[----:B0-----:R-:W-:Y:S04]  /*4410*/  STS.64 [RZ], R18 ;  /* 0x00000012ff007388 */ /* 0x001fe80000000a00 */
[----:B------:R-:W-:Y:S06]  /*4420*/  BAR.SYNC.DEFER_BLOCKING 0x0 ;  /* 0x0000000000007b1d */ /* 0x000fec0000010000 */
[----:B------:R0:W1:Y:S01]  /*4430*/  LDS R8, [R3.X4] ;  /* 0x0000000003087984 */ /* 0x0000620000004800 */
[----:B------:R-:W-:-:S02]  /*4440*/  LOP3.LUT P0, RZ, R61, 0x1fe, RZ, 0xc0, !PT ;  /* 0x000001fe3dff7812 */ /* 0x000fc4000780c0ff */
[----:B------:R-:W-:-:S04]  /*4450*/  LOP3.LUT R17, R2, 0x1, R61, 0xf8, !PT ;  /* 0x0000000102117812 */ /* 0x000fc800078ef83d */
[C---:B------:R-:W-:Y:S01]  /*4460*/  ISETP.LT.AND P0, PT, R17.reuse, 0x200, !P0 ;  /* 0x000002001100780c */ /* 0x040fe20004701270 */
[----:B------:R-:W-:Y:S01]  /*4470*/  IMAD.WIDE R14, R17, R48, c[0x0][0x1b0] ;  /* 0x00006c00110e7625 */ /* 0x000fe200078e0230 */
[----:B------:R-:W-:-:S03]  /*4480*/  CS2R R6, SRZ ;  /* 0x0000000000067805 */ /* 0x000fc6000001ff00 */
[----:B------:R-:W-:-:S04]  /*4490*/  IMAD.WIDE R16, R17, R48, c[0x0][0x1b8] ;  /* 0x00006e0011107625 */ /* 0x000fc800078e0230 */
[----:B0-----:R-:W-:Y:S01]  /*44a0*/  IMAD.WIDE R2, R0, R48, c[0x0][0x1a8] ;  /* 0x00006a0000027625 */ /* 0x001fe200078e0230 */
[----:B-1----:R-:W-:Y:S02]  /*44b0*/  F2FP.BF16.PACK_AB R8, R8, R5 ;  /* 0x000000050808723e */ /* 0x002fe400000010ff */
[----:B------:R-:W-:Y:S02]  /*44c0*/  CS2R R4, SRZ ;  /* 0x0000000000047805 */ /* 0x000fe4000001ff00 */
[C---:B------:R-:W-:Y:S02]  /*44d0*/  PRMT R20, R8.reuse, 0x7610, R20 ;  /* 0x0000761008147816 */ /* 0x040fe40000000014 */
[----:B------:R-:W-:-:S03]  /*44e0*/  PRMT R21, R8, 0x7632, R21 ;  /* 0x0000763208157816 */ /* 0x000fc60000000015 */
[----:B------:R0:W-:Y:S04]  /*44f0*/  @P0 STG.E.U16 [R14.64], R20 ;  /* 0x000000140e000986 */ /* 0x0001e8000c101504 */
[----:B------:R-:W-:Y:S04]  /*4500*/  @P0 STG.E.U16 [R16.64], R21 ;  /* 0x0000001510000986 */ /* 0x000fe8000c101504 */
[----:B------:R1:W2:Y:S01]  /*4510*/  @P1 LDG.E.EF.128 R4, [R2.64] ;  /* 0x0000000402041981 */ /* 0x0002a2000c0e1d00 */
[----:B------:R-:W-:Y:S01]  /*4520*/  CS2R R8, SRZ ;  /* 0x0000000000087805 */ /* 0x000fe2000001ff00 */
[----:B------:R-:W-:Y:S01]  /*4530*/  CS2R R10, SRZ ;  /* 0x00000000000a7805 */ /* 0x000fe2000001ff00 */
[----:B------:R-:W-:-:S05]  /*4540*/  IMAD.WIDE R48, R60, R48, c[0x0][0x1a8] ;  /* 0x00006a003c307625 */ /* 0x000fca00078e0230 */
[----:B------:R-:W3:Y:S04]  /*4550*/  @P1 LDG.E.EF.128 R8, [R48.64] ;  /* 0x0000000430081981 */ /* 0x000ee8000c0e1d00 */
[----:B------:R-:W-:Y:S01]  /*4560*/  BAR.SYNC.DEFER_BLOCKING 0x0 ;  /* 0x0000000000007b1d */ /* 0x000fe20000010000 */
[C---:B------:R-:W-:Y:S02]  /*4570*/  FSETP.GE.AND P0, PT, R12.reuse, RZ, PT ;  /* 0x000000ff0c00720b */ /* 0x040fe40003f06000 */
[C---:B------:R-:W-:Y:S02]  /*4580*/  FSETP.GE.AND P2, PT, R13.reuse, RZ, PT ;  /* 0x000000ff0d00720b */ /* 0x040fe40003f46000 */
[----:B------:R-:W-:Y:S02]  /*4590*/  FSEL R12, R12, RZ, !P0 ;  /* 0x000000ff0c0c7208 */ /* 0x000fe40004000000 */
[----:B------:R-:W-:-:S03]  /*45a0*/  FSEL R13, R13, RZ, !P2 ;  /* 0x000000ff0d0d7208 */ /* 0x000fc60005000000 */
[----:B------:R-:W-:Y:S01]  /*45b0*/  FADD R12, RZ, -R12 ;  /* 0x8000000cff0c7221 */ /* 0x000fe20000000000 */
[----:B------:R-:W-:Y:S01]  /*45c0*/  FSETP.GTU.AND P0, PT, R18, RZ, PT ;  /* 0x000000ff1200720b */ /* 0x000fe20003f0c000 */
[----:B------:R-:W-:-:S03]  /*45d0*/  FADD R13, RZ, -R13 ;  /* 0x8000000dff0d7221 */ /* 0x000fc60000000000 */
[----:B------:R-:W-:Y:S02]  /*45e0*/  FSETP.NAN.AND P2, PT, R12, R12, PT ;  /* 0x0000000c0c00720b */ /* 0x000fe40003f48000 */
[----:B------:R-:W-:Y:S02]  /*45f0*/  FSETP.NAN.AND P3, PT, R13, R13, PT ;  /* 0x0000000d0d00720b */ /* 0x000fe40003f68000 */
[----:B-1----:R-:W-:Y:S02]  /*4600*/  FSEL R3, R18, RZ, P0 ;  /* 0x000000ff12037208 */ /* 0x002fe40000000000 */
[C---:B------:R-:W-:Y:S02]  /*4610*/  FSETP.GTU.AND P4, PT, R19.reuse, RZ, PT ;  /* 0x000000ff1300720b */ /* 0x040fe40003f8c000 */
[----:B------:R-:W-:Y:S02]  /*4620*/  FSETP.GT.AND P0, PT, R12, R3, PT ;  /* 0x000000030c00720b */ /* 0x000fe40003f04000 */
[----:B------:R-:W-:-:S03]  /*4630*/  FSEL R2, R19, RZ, P4 ;  /* 0x000000ff13027208 */ /* 0x000fc60002000000 */
[----:B------:R-:W-:Y:S02]  /*4640*/  @!P2 FSEL R12, R12, R3, P0 ;  /* 0x000000030c0ca208 */ /* 0x000fe40000000000 */
[----:B------:R-:W-:-:S03]  /*4650*/  FSETP.GT.AND P0, PT, R13, R2, PT ;  /* 0x000000020d00720b */ /* 0x000fc60003f04000 */
[----:B------:R-:W-:Y:S01]  /*4660*/  FMUL R12, R12, 0.0078740157186985015869 ;  /* 0x3c0102040c0c7820 */ /* 0x000fe20000400000 */
[----:B------:R-:W-:-:S04]  /*4670*/  @!P3 FSEL R13, R13, R2, P0 ;  /* 0x000000020d0db208 */ /* 0x000fc80000000000 */
[C---:B------:R-:W-:Y:S01]  /*4680*/  FSETP.GT.AND P0, PT, R12.reuse, 9.9999997473787516356e-06, PT ;  /* 0x3727c5ac0c00780b */ /* 0x040fe20003f04000 */
[----:B------:R-:W-:Y:S01]  /*4690*/  FMUL R13, R13, 0.0078740157186985015869 ;  /* 0x3c0102040d0d7820 */ /* 0x000fe20000400000 */
[----:B------:R-:W-:-:S04]  /*46a0*/  FSETP.NAN.AND P3, PT, R12, R12, PT ;  /* 0x0000000c0c00720b */ /* 0x000fc80003f68000 */
[----:B------:R-:W-:-:S07]  /*46b0*/  FSETP.GT.AND P2, PT, R13, 9.9999997473787516356e-06, PT ;  /* 0x3727c5ac0d00780b */ /* 0x000fce0003f44000 */
[----:B------:R-:W-:Y:S02]  /*46c0*/  @!P0 FSEL R12, R12, 9.9999997473787516356e-06, P3 ;  /* 0x3727c5ac0c0c8808 */ /* 0x000fe40001800000 */
[----:B------:R-:W-:-:S04]  /*46d0*/  FSETP.NAN.AND P0, PT, R13, R13, PT ;  /* 0x0000000d0d00720b */ /* 0x000fc80003f08000 */
[----:B------:R-:W-:Y:S02]  /*46e0*/  @!P2 FSEL R13, R13, 9.9999997473787516356e-06, P0 ;  /* 0x3727c5ac0d0da808 */ /* 0x000fe40000000000 */
[C---:B------:R-:W-:Y:S02]  /*46f0*/  FSETP.GT.AND P3, PT, |R12|.reuse, 8.50705917302346158658e+37, PT ;  /* 0x7e8000000c00780b */ /* 0x040fe40003f64200 */
[C---:B------:R-:W-:Y:S02]  /*4700*/  FSETP.GT.AND P0, PT, |R13|.reuse, 8.50705917302346158658e+37, PT ;  /* 0x7e8000000d00780b */ /* 0x040fe40003f04200 */
[----:B------:R-:W-:Y:S02]  /*4710*/  FSETP.GEU.AND P2, PT, |R12|, 1.175494350822287508e-38, PT ;  /* 0x008000000c00780b */ /* 0x000fe40003f4e200 */
[----:B------:R-:W-:-:S07]  /*4720*/  FSETP.GEU.AND P4, PT, |R13|, 1.175494350822287508e-38, PT ;  /* 0x008000000d00780b */ /* 0x000fce0003f8e200 */
[----:B------:R-:W-:Y:S02]  /*4730*/  @P3 FMUL R12, R12, 0.25 ;  /* 0x3e8000000c0c3820 */ /* 0x000fe40000400000 */
[----:B------:R-:W-:Y:S02]  /*4740*/  @P0 FMUL R13, R13, 0.25 ;  /* 0x3e8000000d0d0820 */ /* 0x000fe40000400000 */
[----:B------:R-:W-:Y:S02]  /*4750*/  @!P2 FMUL R12, R12, 16777216 ;  /* 0x4b8000000c0ca820 */ /* 0x000fe40000400000 */
[----:B------:R-:W-:Y:S01]  /*4760*/  @!P4 FMUL R13, R13, 16777216 ;  /* 0x4b8000000d0dc820 */ /* 0x000fe20000400000 */
[----:B------:R-:W-:-:S03]  /*4770*/  IMAD.MOV.U32 R2, RZ, RZ, 0x3e800000 ;  /* 0x3e800000ff027424 */ /* 0x000fc600078e00ff */
[----:B------:R-:W0:Y:S02]  /*4780*/  MUFU.RCP R12, R12 ;  /* 0x0000000c000c7308 */ /* 0x000e240000001000 */
[----:B------:R-:W-:-:S06]  /*4790*/  FSEL R3, R2, 1, P3 ;  /* 0x3f80000002037808 */ /* 0x000fcc0001800000 */
[----:B------:R-:W1:Y:S01]  /*47a0*/  MUFU.RCP R13, R13 ;  /* 0x0000000d000d7308 */ /* 0x000e620000001000 */
[----:B------:R-:W-:Y:S01]  /*47b0*/  FSEL R2, R2, 1, P0 ;  /* 0x3f80000002027808 */ /* 0x000fe20000000000 */
[----:B------:R-:W-:-:S04]  /*47c0*/  @!P2 FMUL R3, R3, 16777216 ;  /* 0x4b8000000303a820 */ /* 0x000fc80000400000 */
[----:B------:R-:W-:Y:S01]  /*47d0*/  @!P4 FMUL R2, R2, 16777216 ;  /* 0x4b8000000202c820 */ /* 0x000fe20000400000 */
[----:B0-----:R-:W-:-:S03]  /*47e0*/  FMUL R14, R12, R3 ;  /* 0x000000030c0e7220 */ /* 0x001fc60000400000 */
[----:B-1----:R-:W-:Y:S02]  /*47f0*/  FMUL R15, R13, R2 ;  /* 0x000000020d0f7220 */ /* 0x002fe40000400000 */
[----:B------:R-:W-:Y:S04]  /*4800*/  STS [RZ], R14 ;  /* 0x0000000eff007388 */ /* 0x000fe80000000800 */
[----:B------:R-:W-:Y:S01]  /*4810*/  STS [0x8], R15 ;  /* 0x0000080fff007388 */ /* 0x000fe20000000800 */
[----:B------:R-:W-:-:S04]  /*4820*/  LOP3.LUT R61, R61, 0x100, RZ, 0xc0, !PT ;  /* 0x000001003d3d7812 */ /* 0x000fc800078ec0ff */
[----:B------:R-:W-:Y:S01]  /*4830*/  SHF.R.U32.HI R2, RZ, 0x5, R61 ;  /* 0x00000005ff027819 */ /* 0x000fe2000001163d */
[----:B------:R-:W-:Y:S06]  /*4840*/  BAR.SYNC.DEFER_BLOCKING 0x0 ;  /* 0x0000000000007b1d */ /* 0x000fec0000010000 */
[----:B------:R-:W0:Y:S01]  /*4850*/  LDS R2, [R2] ;  /* 0x0000000002027984 */ /* 0x000e220000000800 */
[C---:B--2---:R-:W-:Y:S01]  /*4860*/  IMAD.U32 R13, R4.reuse, 0x10000, RZ ;  /* 0x00010000040d7824 */ /* 0x044fe200078e00ff */
[----:B------:R-:W-:-:S03]  /*4870*/  PRMT R3, R4, 0x7632, R3 ;  /* 0x0000763204037816 */ /* 0x000fc60000000003 */
[-C--:B0-----:R-:W-:Y:S01]  /*4880*/  FMUL R4, R13, R2.reuse ;  /* 0x000000020d047220 */ /* 0x081fe20000400000 */
[C---:B------:R-:W-:Y:S01]  /*4890*/  IMAD.U32 R13, R5.reuse, 0x10000, RZ ;  /* 0x00010000050d7824 */ /* 0x040fe200078e00ff */
[----:B------:R-:W-:Y:S01]  /*48a0*/  PRMT R5, R5, 0x7632, R5 ;  /* 0x0000763205057816 */ /* 0x000fe20000000005 */
[----:B------:R-:W-:Y:S01]  /*48b0*/  IMAD.U32 R3, R3, 0x10000, RZ ;  /* 0x0001000003037824 */ /* 0x000fe200078e00ff */
[----:B------:R-:W-:Y:S01]  /*48c0*/  PRMT R12, R6, 0x7632, R12 ;  /* 0x00007632060c7816 */ /* 0x000fe2000000000c */
[-C--:B------:R-:W-:Y:S02]  /*48d0*/  FMUL R14, R13, R2.reuse ;  /* 0x000000020d0e7220 */ /* 0x080fe40000400000 */
[----:B------:R-:W-:Y:S01]  /*48e0*/  IMAD.U32 R13, R5, 0x10000, RZ ;  /* 0x00010000050d7824 */ /* 0x000fe200078e00ff */
[-C--:B------:R-:W-:Y:S01]  /*48f0*/  FMUL R3, R3, R2.reuse ;  /* 0x0000000203037220 */ /* 0x080fe20000400000 */
[----:B------:R-:W-:Y:S02]  /*4900*/  IMAD.U32 R15, R12, 0x10000, RZ ;  /* 0x000100000c0f7824 */ /* 0x000fe400078e00ff */
[-C--:B------:R-:W-:Y:S01]  /*4910*/  FMUL R16, R13, R2.reuse ;  /* 0x000000020d107220 */ /* 0x080fe20000400000 */
[----:B------:R-:W-:Y:S01]  /*4920*/  IMAD.U32 R13, R6, 0x10000, RZ ;  /* 0x00010000060d7824 */ /* 0x000fe200078e00ff */
[----:B------:R-:W-:Y:S01]  /*4930*/  FMUL R6, R15, R2 ;  /* 0x000000020f067220 */ /* 0x000fe20000400000 */
[----:B------:R-:W0:Y:S01]  /*4940*/  FRND R3, R3 ;  /* 0x0000000300037307 */ /* 0x000e220000201000 */
[C---:B------:R-:W-:Y:S01]  /*4950*/  IMAD.U32 R15, R7.reuse, 0x10000, RZ ;  /* 0x00010000070f7824 */ /* 0x040fe200078e00ff */
[----:B------:R-:W-:-:S06]  /*4960*/  PRMT R7, R7, 0x7632, R7 ;  /* 0x0000763207077816 */ /* 0x000fcc0000000007 */
[----:B------:R1:W-:Y:S08]  /*4970*/  FRND R5, R14 ;  /* 0x0000000e00057307 */ /* 0x0003f00000201000 */
[----:B------:R-:W2:Y:S01]  /*4980*/  FRND R4, R4 ;  /* 0x0000000400047307 */ /* 0x000ea20000201000 */
[----:B-1----:R-:W-:Y:S01]  /*4990*/  FMUL R14, R15, R2 ;  /* 0x000000020f0e7220 */ /* 0x002fe20000400000 */
[----:B------:R-:W-:Y:S01]  /*49a0*/  IMAD.U32 R15, R7, 0x10000, RZ ;  /* 0x00010000070f7824 */ /* 0x000fe200078e00ff */
[----:B---3--:R-:W-:-:S05]  /*49b0*/  PRMT R7, R8, 0x7632, R7 ;  /* 0x0000763208077816 */ /* 0x008fca0000000007 */
[----:B------:R1:W3:Y:S01]  /*49c0*/  FRND R12, R16 ;  /* 0x00000010000c7307 */ /* 0x0002e20000201000 */
[----:B0-----:R-:W-:Y:S01]  /*49d0*/  FSETP.GT.AND P2, PT, R3, -127, PT ;  /* 0xc2fe00000300780b */ /* 0x001fe20003f44000 */
[-C--:B-1----:R-:W-:Y:S01]  /*49e0*/  FMUL R16, R15, R2.reuse ;  /* 0x000000020f107220 */ /* 0x082fe20000400000 */
[----:B------:R-:W-:Y:S02]  /*49f0*/  IMAD.U32 R15, R7, 0x10000, RZ ;  /* 0x00010000070f7824 */ /* 0x000fe400078e00ff */
[----:B------:R-:W-:Y:S01]  /*4a00*/  IMAD.U32 R7, R8, 0x10000, RZ ;  /* 0x0001000008077824 */ /* 0x000fe200078e00ff */
[----:B------:R-:W-:-:S03]  /*4a10*/  FMUL R13, R13, R2 ;  /* 0x000000020d0d7220 */ /* 0x000fc60000400000 */
[----:B------:R-:W-:Y:S01]  /*4a20*/  FMUL R8, R7, R2 ;  /* 0x0000000207087220 */ /* 0x000fe20000400000 */
[C---:B------:R-:W-:Y:S01]  /*4a30*/  IMAD.U32 R7, R9.reuse, 0x10000, RZ ;  /* 0x0001000009077824 */ /* 0x040fe200078e00ff */
[----:B------:R-:W0:Y:S01]  /*4a40*/  FRND R6, R6 ;  /* 0x0000000600067307 */ /* 0x000e220000201000 */
[----:B------:R-:W-:Y:S02]  /*4a50*/  PRMT R9, R9, 0x7632, R9 ;  /* 0x0000763209097816 */ /* 0x000fe40000000009 */
[----:B--2---:R-:W-:-:S05]  /*4a60*/  FSETP.GT.AND P3, PT, R4, -127, PT ;  /* 0xc2fe00000400780b */ /* 0x004fca0003f64000 */
[----:B------:R1:W-:Y:S01]  /*4a70*/  FRND R17, R14 ;  /* 0x0000000e00117307 */ /* 0x0003e20000201000 */
[----:B------:R-:W-:Y:S01]  /*4a80*/  FSETP.NAN.AND P4, PT, R3, R3, PT ;  /* 0x000000030300720b */ /* 0x000fe20003f88000 */
[----:B------:R-:W-:Y:S01]  /*4a90*/  IMAD.U32 R9, R9, 0x10000, RZ ;  /* 0x0001000009097824 */ /* 0x000fe200078e00ff */
[----:B------:R-:W-:Y:S01]  /*4aa0*/  FSETP.GT.AND P0, PT, R5, -127, PT ;  /* 0xc2fe00000500780b */ /* 0x000fe20003f04000 */
[----:B-1----:R-:W-:Y:S01]  /*4ab0*/  FMUL R14, R7, R2 ;  /* 0x00000002070e7220 */ /* 0x002fe20000400000 */
[----:B------:R-:W-:-:S03]  /*4ac0*/  PRMT R7, R10, 0x7632, R7 ;  /* 0x000076320a077816 */ /* 0x000fc60000000007 */
[----:B------:R-:W1:Y:S01]  /*4ad0*/  FRND R13, R13 ;  /* 0x0000000d000d7307 */ /* 0x000e620000201000 */
[----:B------:R-:W-:Y:S01]  /*4ae0*/  @!P2 FSEL R3, R3, -127, P4 ;  /* 0xc2fe00000303a808 */ /* 0x000fe20002000000 */
[----:B------:R-:W-:Y:S01]  /*4af0*/  IMAD.U32 R7, R7, 0x10000, RZ ;  /* 0x0001000007077824 */ /* 0x000fe200078e00ff */
[----:B------:R-:W-:-:S05]  /*4b00*/  FSETP.NAN.AND P4, PT, R4, R4, PT ;  /* 0x000000040400720b */ /* 0x000fca0003f88000 */
[----:B------:R2:W4:Y:S01]  /*4b10*/  FRND R18, R16 ;  /* 0x0000001000127307 */ /* 0x0005220000201000 */
[----:B---3--:R-:W-:Y:S02]  /*4b20*/  FSETP.GT.AND P2, PT, R12, -127, PT ;  /* 0xc2fe00000c00780b */ /* 0x008fe40003f44000 */
[----:B------:R-:W-:Y:S01]  /*4b30*/  @!P3 FSEL R4, R4, -127, P4 ;  /* 0xc2fe00000404b808 */ /* 0x000fe20002000000 */
[-C--:B--2---:R-:W-:Y:S01]  /*4b40*/  FMUL R16, R9, R2.reuse ;  /* 0x0000000209107220 */ /* 0x084fe20000400000 */
[----:B------:R-:W-:Y:S01]  /*4b50*/  IMAD.U32 R9, R10, 0x10000, RZ ;  /* 0x000100000a097824 */ /* 0x000fe200078e00ff */
[----:B------:R-:W-:Y:S01]  /*4b60*/  FMUL R10, R7, R2 ;  /* 0x00000002070a7220 */ /* 0x000fe20000400000 */
[----:B------:R-:W-:Y:S02]  /*4b70*/  PRMT R7, R11, 0x7632, R7 ;  /* 0x000076320b077816 */ /* 0x000fe40000000007 */
[----:B------:R-:W-:Y:S02]  /*4b80*/  FSETP.NAN.AND P4, PT, R5, R5, PT ;  /* 0x000000050500720b */ /* 0x000fe40003f88000 */
[----:B0-----:R-:W-:Y:S01]  /*4b90*/  FSETP.GT.AND P3, PT, R6, -127, PT ;  /* 0xc2fe00000600780b */ /* 0x001fe20003f64000 */
[----:B------:R-:W-:Y:S01]  /*4ba0*/  IMAD.U32 R7, R7, 0x10000, RZ ;  /* 0x0001000007077824 */ /* 0x000fe200078e00ff */
[----:B------:R-:W-:Y:S01]  /*4bb0*/  @!P0 FSEL R5, R5, -127, P4 ;  /* 0xc2fe000005058808 */ /* 0x000fe20002000000 */
[----:B------:R-:W-:Y:S01]  /*4bc0*/  IMAD.U32 R11, R11, 0x10000, RZ ;  /* 0x000100000b0b7824 */ /* 0x000fe200078e00ff */
[C---:B------:R-:W-:Y:S01]  /*4bd0*/  FSETP.NAN.AND P4, PT, R12.reuse, R12, PT ;  /* 0x0000000c0c00720b */ /* 0x040fe20003f88000 */
[-C--:B------:R-:W-:Y:S01]  /*4be0*/  FMUL R15, R15, R2.reuse ;  /* 0x000000020f0f7220 */ /* 0x080fe20000400000 */
[----:B-1----:R-:W-:Y:S01]  /*4bf0*/  FSETP.GT.AND P0, PT, R13, -127, PT ;  /* 0xc2fe00000d00780b */ /* 0x002fe20003f04000 */
[-C--:B------:R-:W-:Y:S01]  /*4c00*/  FMUL R9, R9, R2.reuse ;  /* 0x0000000209097220 */ /* 0x080fe20000400000 */
[-C--:B------:R-:W-:Y:S01]  /*4c10*/  FMUL R7, R7, R2.reuse ;  /* 0x0000000207077220 */ /* 0x080fe20000400000 */
[----:B------:R-:W-:Y:S01]  /*4c20*/  FMUL R11, R11, R2 ;  /* 0x000000020b0b7220 */ /* 0x000fe20000400000 */
[----:B------:R-:W-:Y:S01]  /*4c30*/  @!P2 FSEL R12, R12, -127, P4 ;  /* 0xc2fe00000c0ca808 */ /* 0x000fe20002000000 */
[----:B------:R-:W0:Y:S01]  /*4c40*/  F2I.S16.TRUNC.NTZ R2, R3 ;  /* 0x0000000300027305 */ /* 0x000e22000020e900 */
[----:B------:R-:W-:-:S02]  /*4c50*/  FSETP.NAN.AND P4, PT, R6, R6, PT ;  /* 0x000000060600720b */ /* 0x000fc40003f88000 */
[----:B------:R-:W-:Y:S02]  /*4c60*/  FSETP.GT.AND P2, PT, R17, -127, PT ;  /* 0xc2fe00001100780b */ /* 0x000fe40003f44000 */
[----:B------:R-:W-:-:S03]  /*4c70*/  @!P3 FSEL R6, R6, -127, P4 ;  /* 0xc2fe00000606b808 */ /* 0x000fc60002000000 */
[----:B------:R-:W1:Y:S01]  /*4c80*/  FRND R15, R15 ;  /* 0x0000000f000f7307 */ /* 0x000e620000201000 */
[----:B------:R-:W-:Y:S02]  /*4c90*/  FSETP.NAN.AND P3, PT, R13, R13, PT ;  /* 0x0000000d0d00720b */ /* 0x000fe40003f68000 */
[----:B------:R-:W-:-:S05]  /*4ca0*/  FSETP.GEU.AND P5, PT, R3, 127, PT ;  /* 0x42fe00000300780b */ /* 0x000fca0003fae000 */
[----:B------:R-:W2:Y:S01]  /*4cb0*/  F2I.S16.TRUNC.NTZ R19, R4 ;  /* 0x0000000400137305 */ /* 0x000ea2000020e900 */
[----:B------:R-:W-:Y:S02]  /*4cc0*/  @!P0 FSEL R13, R13, -127, P3 ;  /* 0xc2fe00000d0d8808 */ /* 0x000fe40001800000 */
[----:B------:R-:W-:Y:S02]  /*4cd0*/  FSETP.GEU.AND P0, PT, R4, 127, PT ;  /* 0x42fe00000400780b */ /* 0x000fe40003f0e000 */
[----:B------:R-:W-:-:S03]  /*4ce0*/  FSETP.NAN.AND P6, PT, R3, R3, PT ;  /* 0x000000030300720b */ /* 0x000fc60003fc8000 */
[----:B------:R-:W3:Y:S01]  /*4cf0*/  FRND R8, R8 ;  /* 0x0000000800087307 */ /* 0x000ee20000201000 */
[----:B------:R-:W-:Y:S02]  /*4d00*/  FSETP.NAN.AND P4, PT, R17, R17, PT ;  /* 0x000000111100720b */ /* 0x000fe40003f88000 */
[----:B----4-:R-:W-:Y:S02]  /*4d10*/  FSETP.GT.AND P3, PT, R18, -127, PT ;  /* 0xc2fe00001200780b */ /* 0x010fe40003f64000 */
[----:B0-----:R-:W-:-:S03]  /*4d20*/  LOP3.LUT R2, R2, 0xffff, RZ, 0xc0, !PT ;  /* 0x0000ffff02027812 */ /* 0x001fc600078ec0ff */
[----:B------:R-:W0:Y:S01]  /*4d30*/  F2I.S16.TRUNC.NTZ R21, R5 ;  /* 0x0000000500157305 */ /* 0x000e22000020e900 */
[----:B------:R-:W-:Y:S02]  /*4d40*/  @!P2 FSEL R17, R17, -127, P4 ;  /* 0xc2fe00001111a808 */ /* 0x000fe40002000000 */
[----:B------:R-:W-:Y:S02]  /*4d50*/  @P5 SEL R2, R2, 0x7f, P6 ;  /* 0x0000007f02025807 */ /* 0x000fe40003000000 */
[----:B------:R-:W-:-:S03]  /*4d60*/  FSETP.NAN.AND P4, PT, R4, R4, PT ;  /* 0x000000040400720b */ /* 0x000fc60003f88000 */
[----:B------:R-:W4:Y:S01]  /*4d70*/  FRND R14, R14 ;  /* 0x0000000e000e7307 */ /* 0x000f220000201000 */
[----:B-1----:R-:W-:Y:S02]  /*4d80*/  FSETP.GT.AND P5, PT, R15, -127, PT ;  /* 0xc2fe00000f00780b */ /* 0x002fe40003fa4000 */
[----:B------:R-:W-:Y:S02]  /*4d90*/  FSETP.GEU.AND P2, PT, R5, 127, PT ;  /* 0x42fe00000500780b */ /* 0x000fe40003f4e000 */
[----:B--2---:R-:W-:-:S03]  /*4da0*/  LOP3.LUT R19, R19, 0xffff, RZ, 0xc0, !PT ;  /* 0x0000ffff13137812 */ /* 0x004fc600078ec0ff */
[----:B------:R-:W1:Y:S01]  /*4db0*/  F2I.S16.TRUNC.NTZ R20, R12 ;  /* 0x0000000c00147305 */ /* 0x000e62000020e900 */
[----:B------:R-:W-:Y:S02]  /*4dc0*/  FSETP.NAN.AND P6, PT, R18, R18, PT ;  /* 0x000000121200720b */ /* 0x000fe40003fc8000 */
[----:B------:R-:W-:Y:S02]  /*4dd0*/  @P0 SEL R19, R19, 0x7f, P4 ;  /* 0x0000007f13130807 */ /* 0x000fe40002000000 */
[----:B------:R-:W-:Y:S02]  /*4de0*/  FSETP.GEU.AND P0, PT, R12, 127, PT ;  /* 0x42fe00000c00780b */ /* 0x000fe40003f0e000 */
[----:B------:R-:W-:Y:S01]  /*4df0*/  @!P3 FSEL R18, R18, -127, P6 ;  /* 0xc2fe00001212b808 */ /* 0x000fe20003000000 */
[----:B------:R-:W2:Y:S01]  /*4e00*/  FRND R16, R16 ;  /* 0x0000001000107307 */ /* 0x000ea20000201000 */
[----:B------:R-:W-:Y:S02]  /*4e10*/  FSETP.NAN.AND P3, PT, R5, R5, PT ;  /* 0x000000050500720b */ /* 0x000fe40003f68000 */
[----:B------:R-:W-:-:S02]  /*4e20*/  FSETP.NAN.AND P6, PT, R15, R15, PT ;  /* 0x0000000f0f00720b */ /* 0x000fc40003fc8000 */
[----:B---3--:R-:W-:-:S03]  /*4e30*/  FSETP.GT.AND P4, PT, R8, -127, PT ;  /* 0xc2fe00000800780b */ /* 0x008fc60003f84000 */
[----:B------:R-:W3:Y:S01]  /*4e40*/  F2I.S16.TRUNC.NTZ R22, R6 ;  /* 0x0000000600167305 */ /* 0x000ee2000020e900 */
[----:B0-----:R-:W-:Y:S02]  /*4e50*/  LOP3.LUT R21, R21, 0xffff, RZ, 0xc0, !PT ;  /* 0x0000ffff15157812 */ /* 0x001fe400078ec0ff */
[----:B------:R-:W-:Y:S02]  /*4e60*/  @!P5 FSEL R15, R15, -127, P6 ;  /* 0xc2fe00000f0fd808 */ /* 0x000fe40003000000 */
[----:B------:R-:W-:-:S03]  /*4e70*/  @P2 SEL R21, R21, 0x7f, P3 ;  /* 0x0000007f15152807 */ /* 0x000fc60001800000 */
[----:B------:R-:W0:Y:S01]  /*4e80*/  FRND R7, R7 ;  /* 0x0000000700077307 */ /* 0x000e220000201000 */
[----:B------:R-:W-:Y:S02]  /*4e90*/  FSETP.NAN.AND P5, PT, R12, R12, PT ;  /* 0x0000000c0c00720b */ /* 0x000fe40003fa8000 */
[----:B----4-:R-:W-:Y:S02]  /*4ea0*/  FSETP.GT.AND P2, PT, R14, -127, PT ;  /* 0xc2fe00000e00780b */ /* 0x010fe40003f44000 */
[----:B------:R-:W-:-:S03]  /*4eb0*/  FSETP.GEU.AND P3, PT, R6, 127, PT ;  /* 0x42fe00000600780b */ /* 0x000fc60003f6e000 */
[----:B------:R-:W4:Y:S01]  /*4ec0*/  F2I.S16.TRUNC.NTZ R3, R13 ;  /* 0x0000000d00037305 */ /* 0x000f22000020e900 */
[----:B-1----:R-:W-:Y:S02]  /*4ed0*/  LOP3.LUT R20, R20, 0xffff, RZ, 0xc0, !PT ;  /* 0x0000ffff14147812 */ /* 0x002fe400078ec0ff */
[----:B------:R-:W-:Y:S02]  /*4ee0*/  FSETP.NAN.AND P6, PT, R8, R8, PT ;  /* 0x000000080800720b */ /* 0x000fe40003fc8000 */
[----:B------:R-:W-:-:S03]  /*4ef0*/  @P0 SEL R20, R20, 0x7f, P5 ;  /* 0x0000007f14140807 */ /* 0x000fc60002800000 */
[----:B------:R-:W1:Y:S01]  /*4f00*/  FRND R11, R11 ;  /* 0x0000000b000b7307 */ /* 0x000e620000201000 */
[----:B------:R-:W-:Y:S02]  /*4f10*/  FSETP.GEU.AND P0, PT, R13, 127, PT ;  /* 0x42fe00000d00780b */ /* 0x000fe40003f0e000 */
[----:B------:R-:W-:Y:S02]  /*4f20*/  @!P4 FSEL R8, R8, -127, P6 ;  /* 0xc2fe00000808c808 */ /* 0x000fe40003000000 */
[----:B------:R-:W-:-:S03]  /*4f30*/  FSETP.NAN.AND P4, PT, R6, R6, PT ;  /* 0x000000060600720b */ /* 0x000fc60003f88000 */
[----:B------:R-:W5:Y:S01]  /*4f40*/  F2I.S16.TRUNC.NTZ R23, R17 ;  /* 0x0000001100177305 */ /* 0x000f62000020e900 */
[----:B------:R-:W-:Y:S02]  /*4f50*/  FSETP.NAN.AND P6, PT, R14, R14, PT ;  /* 0x0000000e0e00720b */ /* 0x000fe40003fc8000 */
[----:B--2---:R-:W-:Y:S02]  /*4f60*/  FSETP.GT.AND P5, PT, R16, -127, PT ;  /* 0xc2fe00001000780b */ /* 0x004fe40003fa4000 */
[----:B---3--:R-:W-:Y:S02]  /*4f70*/  LOP3.LUT R22, R22, 0xffff, RZ, 0xc0, !PT ;  /* 0x0000ffff16167812 */ /* 0x008fe400078ec0ff */
[----:B------:R-:W-:Y:S01]  /*4f80*/  @!P2 FSEL R14, R14, -127, P6 ;  /* 0xc2fe00000e0ea808 */ /* 0x000fe20003000000 */
[----:B------:R-:W2:Y:S01]  /*4f90*/  FRND R10, R10 ;  /* 0x0000000a000a7307 */ /* 0x000ea20000201000 */
[----:B------:R-:W-:Y:S02]  /*4fa0*/  @P3 SEL R22, R22, 0x7f, P4 ;  /* 0x0000007f16163807 */ /* 0x000fe40002000000 */
[----:B------:R-:W-:-:S02]  /*4fb0*/  FSETP.NAN.AND P2, PT, R13, R13, PT ;  /* 0x0000000d0d00720b */ /* 0x000fc40003f48000 */
[----:B0-----:R-:W-:Y:S02]  /*4fc0*/  FSETP.GT.AND P3, PT, R7, -127, PT ;  /* 0xc2fe00000700780b */ /* 0x001fe40003f64000 */
[----:B------:R-:W-:Y:S02]  /*4fd0*/  FSETP.GEU.AND P4, PT, R17, 127, PT ;  /* 0x42fe00001100780b */ /* 0x000fe40003f8e000 */
[----:B----4-:R-:W-:Y:S01]  /*4fe0*/  LOP3.LUT R3, R3, 0xffff, RZ, 0xc0, !PT ;  /* 0x0000ffff03037812 */ /* 0x010fe200078ec0ff */
[----:B------:R-:W0:Y:S01]  /*4ff0*/  FRND R9, R9 ;  /* 0x0000000900097307 */ /* 0x000e220000201000 */
[----:B------:R-:W-:Y:S02]  /*5000*/  FSETP.NAN.AND P6, PT, R16, R16, PT ;  /* 0x000000101000720b */ /* 0x000fe40003fc8000 */
[----:B------:R-:W-:Y:S02]  /*5010*/  @P0 SEL R3, R3, 0x7f, P2 ;  /* 0x0000007f03030807 */ /* 0x000fe40001000000 */
[----:B-1----:R-:W-:-:S03]  /*5020*/  FSETP.GT.AND P2, PT, R11, -127, PT ;  /* 0xc2fe00000b00780b */ /* 0x002fc60003f44000 */
[----:B------:R-:W1:Y:S01]  /*5030*/  F2I.S16.TRUNC.NTZ R4, R18 ;  /* 0x0000001200047305 */ /* 0x000e62000020e900 */
[----:B------:R-:W-:Y:S02]  /*5040*/  @!P5 FSEL R16, R16, -127, P6 ;  /* 0xc2fe00001010d808 */ /* 0x000fe40003000000 */
[----:B------:R-:W-:Y:S02]  /*5050*/  FSETP.NAN.AND P5, PT, R17, R17, PT ;  /* 0x000000111100720b */ /* 0x000fe40003fa8000 */
[----:B------:R-:W-:Y:S02]  /*5060*/  FSETP.NAN.AND P6, PT, R7, R7, PT ;  /* 0x000000070700720b */ /* 0x000fe40003fc8000 */
[----:B-----5:R-:W-:Y:S01]  /*5070*/  LOP3.LUT R23, R23, 0xffff, RZ, 0xc0, !PT ;  /* 0x0000ffff17177812 */ /* 0x020fe200078ec0ff */
[----:B------:R-:W3:Y:S01]  /*5080*/  F2I.S16.TRUNC.NTZ R5, R15 ;  /* 0x0000000f00057305 */ /* 0x000ee2000020e900 */
[----:B------:R-:W-:Y:S02]  /*5090*/  FSETP.GEU.AND P0, PT, R18, 127, PT ;  /* 0x42fe00001200780b */ /* 0x000fe40003f0e000 */
[----:B------:R-:W-:-:S02]  /*50a0*/  @!P3 FSEL R7, R7, -127, P6 ;  /* 0xc2fe00000707b808 */ /* 0x000fc40003000000 */
[----:B------:R-:W-:Y:S02]  /*50b0*/  @P4 SEL R23, R23, 0x7f, P5 ;  /* 0x0000007f17174807 */ /* 0x000fe40002800000 */
[----:B--2---:R-:W-:Y:S02]  /*50c0*/  FSETP.GT.AND P5, PT, R10, -127, PT ;  /* 0xc2fe00000a00780b */ /* 0x004fe40003fa4000 */
[----:B------:R-:W-:Y:S01]  /*50d0*/  FSETP.NAN.AND P6, PT, R11, R11, PT ;  /* 0x0000000b0b00720b */ /* 0x000fe20003fc8000 */
[----:B------:R-:W2:Y:S01]  /*50e0*/  F2I.S16.TRUNC.NTZ R6, R8 ;  /* 0x0000000800067305 */ /* 0x000ea2000020e900 */
[----:B0-----:R-:W-:Y:S02]  /*50f0*/  FSETP.GT.AND P4, PT, R9, -127, PT ;  /* 0xc2fe00000900780b */ /* 0x001fe40003f84000 */
[----:B------:R-:W-:Y:S02]  /*5100*/  @!P2 FSEL R11, R11, -127, P6 ;  /* 0xc2fe00000b0ba808 */ /* 0x000fe40003000000 */
[----:B------:R-:W-:-:S02]  /*5110*/  FSETP.GEU.AND P2, PT, R15, 127, PT ;  /* 0x42fe00000f00780b */ /* 0x000fc40003f4e000 */
[----:B------:R-:W-:Y:S02]  /*5120*/  FSETP.NAN.AND P3, PT, R18, R18, PT ;  /* 0x000000121200720b */ /* 0x000fe40003f68000 */
[----:B-1----:R-:W-:Y:S02]  /*5130*/  LOP3.LUT R4, R4, 0xffff, RZ, 0xc0, !PT ;  /* 0x0000ffff04047812 */ /* 0x002fe400078ec0ff */
[----:B------:R-:W-:Y:S02]  /*5140*/  FSETP.NAN.AND P6, PT, R10, R10, PT ;  /* 0x0000000a0a00720b */ /* 0x000fe40003fc8000 */
[----:B------:R-:W-:Y:S01]  /*5150*/  @P0 SEL R4, R4, 0x7f, P3 ;  /* 0x0000007f04040807 */ /* 0x000fe20001800000 */
[----:B------:R-:W0:Y:S01]  /*5160*/  F2I.S16.TRUNC.NTZ R13, R14 ;  /* 0x0000000e000d7305 */ /* 0x000e22000020e900 */
[----:B------:R-:W-:Y:S02]  /*5170*/  FSETP.GEU.AND P0, PT, R8, 127, PT ;  /* 0x42fe00000800780b */ /* 0x000fe40003f0e000 */
[----:B------:R-:W-:-:S02]  /*5180*/  @!P5 FSEL R10, R10, -127, P6 ;  /* 0xc2fe00000a0ad808 */ /* 0x000fc40003000000 */
[----:B------:R-:W-:-:S03]  /*5190*/  FSETP.NAN.AND P3, PT, R9, R9, PT ;  /* 0x000000090900720b */ /* 0x000fc60003f68000 */
[----:B------:R-:W1:Y:S01]  /*51a0*/  F2I.S16.TRUNC.NTZ R12, R16 ;  /* 0x00000010000c7305 */ /* 0x000e62000020e900 */
[----:B------:R-:W-:Y:S02]  /*51b0*/  FSETP.NAN.AND P6, PT, R15, R15, PT ;  /* 0x0000000f0f00720b */ /* 0x000fe40003fc8000 */
[----:B---3--:R-:W-:Y:S02]  /*51c0*/  LOP3.LUT R5, R5, 0xffff, RZ, 0xc0, !PT ;  /* 0x0000ffff05057812 */ /* 0x008fe400078ec0ff */
[----:B------:R-:W-:Y:S02]  /*51d0*/  @!P4 FSEL R9, R9, -127, P3 ;  /* 0xc2fe00000909c808 */ /* 0x000fe40001800000 */
[----:B------:R-:W-:Y:S02]  /*51e0*/  @P2 SEL R5, R5, 0x7f, P6 ;  /* 0x0000007f05052807 */ /* 0x000fe40003000000 */
[----:B------:R-:W-:Y:S02]  /*51f0*/  FSETP.GEU.AND P3, PT, R14, 127, PT ;  /* 0x42fe00000e00780b */ /* 0x000fe40003f6e000 */
[----:B------:R-:W-:Y:S01]  /*5200*/  FSETP.GEU.AND P2, PT, R16, 127, PT ;  /* 0x42fe00001000780b */ /* 0x000fe20003f4e000 */
[----:B------:R-:W3:Y:S01]  /*5210*/  F2I.S16.TRUNC.NTZ R17, R7 ;  /* 0x0000000700117305 */ /* 0x000ee2000020e900 */
[----:B------:R-:W-:-:S02]  /*5220*/  FSETP.NAN.AND P5, PT, R8, R8, PT ;  /* 0x000000080800720b */ /* 0x000fc40003fa8000 */
[----:B--2---:R-:W-:-:S04]  /*5230*/  LOP3.LUT R6, R6, 0xffff, RZ, 0xc0, !PT ;  /* 0x0000ffff06067812 */ /* 0x004fc800078ec0ff */
[----:B------:R-:W-:Y:S01]  /*5240*/  @P0 SEL R6, R6, 0x7f, P5 ;  /* 0x0000007f06060807 */ /* 0x000fe20002800000 */
[----:B------:R-:W2:Y:S01]  /*5250*/  F2I.S16.TRUNC.NTZ R18, R11 ;  /* 0x0000000b00127305 */ /* 0x000ea2000020e900 */
[C---:B------:R-:W-:Y:S02]  /*5260*/  FSETP.GEU.AND P0, PT, R7.reuse, 127, PT ;  /* 0x42fe00000700780b */ /* 0x040fe40003f0e000 */
[----:B------:R-:W-:Y:S02]  /*5270*/  FSETP.NAN.AND P5, PT, R7, R7, PT ;  /* 0x000000070700720b */ /* 0x000fe40003fa8000 */
[----:B------:R-:W-:-:S03]  /*5280*/  FSETP.NAN.AND P4, PT, R14, R14, PT ;  /* 0x0000000e0e00720b */ /* 0x000fc60003f88000 */
[----:B------:R-:W4:Y:S01]  /*5290*/  F2I.S16.TRUNC.NTZ R8, R10 ;  /* 0x0000000a00087305 */ /* 0x000f22000020e900 */
[----:B------:R-:W-:Y:S02]  /*52a0*/  FSETP.NAN.AND P6, PT, R16, R16, PT ;  /* 0x000000101000720b */ /* 0x000fe40003fc8000 */
[----:B0-----:R-:W-:Y:S02]  /*52b0*/  LOP3.LUT R13, R13, 0xffff, RZ, 0xc0, !PT ;  /* 0x0000ffff0d0d7812 */ /* 0x001fe400078ec0ff */
[----:B-1----:R-:W-:-:S03]  /*52c0*/  LOP3.LUT R12, R12, 0xffff, RZ, 0xc0, !PT ;  /* 0x0000ffff0c0c7812 */ /* 0x002fc600078ec0ff */
[----:B------:R-:W0:Y:S01]  /*52d0*/  F2I.S16.TRUNC.NTZ R7, R9 ;  /* 0x0000000900077305 */ /* 0x000e22000020e900 */
[----:B------:R-:W-:Y:S02]  /*52e0*/  @P3 SEL R13, R13, 0x7f, P4 ;  /* 0x0000007f0d0d3807 */ /* 0x000fe40002000000 */
[----:B------:R-:W-:Y:S02]  /*52f0*/  @P2 SEL R12, R12, 0x7f, P6 ;  /* 0x0000007f0c0c2807 */ /* 0x000fe40003000000 */
[----:B------:R-:W-:Y:S02]  /*5300*/  FSETP.GEU.AND P3, PT, R11, 127, PT ;  /* 0x42fe00000b00780b */ /* 0x000fe40003f6e000 */
[----:B------:R-:W-:Y:S02]  /*5310*/  FSETP.GEU.AND P6, PT, R10, 127, PT ;  /* 0x42fe00000a00780b */ /* 0x000fe40003fce000 */
[----:B------:R-:W-:Y:S02]  /*5320*/  FSETP.GEU.AND P2, PT, R9, 127, PT ;  /* 0x42fe00000900780b */ /* 0x000fe40003f4e000 */
[----:B---3--:R-:W-:-:S02]  /*5330*/  LOP3.LUT R17, R17, 0xffff, RZ, 0xc0, !PT ;  /* 0x0000ffff11117812 */ /* 0x008fc400078ec0ff */
[----:B------:R-:W-:Y:S02]  /*5340*/  FSETP.NAN.AND P4, PT, R11, R11, PT ;  /* 0x0000000b0b00720b */ /* 0x000fe40003f88000 */
[----:B------:R-:W-:Y:S02]  /*5350*/  @P0 SEL R17, R17, 0x7f, P5 ;  /* 0x0000007f11110807 */ /* 0x000fe40002800000 */
[----:B------:R-:W-:Y:S02]  /*5360*/  FSETP.NAN.AND P5, PT, R10, R10, PT ;  /* 0x0000000a0a00720b */ /* 0x000fe40003fa8000 */
[----:B------:R-:W-:Y:S02]  /*5370*/  FSETP.NAN.AND P0, PT, R9, R9, PT ;  /* 0x000000090900720b */ /* 0x000fe40003f08000 */
[----:B--2---:R-:W-:Y:S02]  /*5380*/  LOP3.LUT R18, R18, 0xffff, RZ, 0xc0, !PT ;  /* 0x0000ffff12127812 */ /* 0x004fe400078ec0ff */
[----:B----4-:R-:W-:-:S02]  /*5390*/  LOP3.LUT R8, R8, 0xffff, RZ, 0xc0, !PT ;  /* 0x0000ffff08087812 */ /* 0x010fc400078ec0ff */
[----:B0-----:R-:W-:Y:S02]  /*53a0*/  LOP3.LUT R7, R7, 0xffff, RZ, 0xc0, !PT ;  /* 0x0000ffff07077812 */ /* 0x001fe400078ec0ff */
[----:B------:R-:W-:Y:S02]  /*53b0*/  @P3 SEL R18, R18, 0x7f, P4 ;  /* 0x0000007f12123807 */ /* 0x000fe40002000000 */
[----:B------:R-:W-:Y:S02]  /*53c0*/  @P6 SEL R8, R8, 0x7f, P5 ;  /* 0x0000007f08086807 */ /* 0x000fe40002800000 */
[----:B------:R-:W-:Y:S02]  /*53d0*/  @P2 SEL R7, R7, 0x7f, P0 ;  /* 0x0000007f07072807 */ /* 0x000fe40000000000 */
[----:B------:R-:W-:Y:S02]  /*53e0*/  PRMT R19, R19, 0x3340, R2 ;  /* 0x0000334013137816 */ /* 0x000fe40000000002 */
[----:B------:R-:W-:-:S02]  /*53f0*/  PRMT R3, R3, 0x3340, R22 ;  /* 0x0000334003037816 */ /* 0x000fc40000000016 */
[----:B------:R-:W-:Y:S02]  /*5400*/  PRMT R4, R23, 0x3340, R4 ;  /* 0x0000334017047816 */ /* 0x000fe40000000004 */
[----:B------:R-:W-:Y:S02]  /*5410*/  PRMT R20, R21, 0x3340, R20 ;  /* 0x0000334015147816 */ /* 0x000fe40000000014 */
[----:B------:R-:W-:Y:S02]  /*5420*/  PRMT R5, R6, 0x3340, R5 ;  /* 0x0000334006057816 */ /* 0x000fe40000000005 */
[----:B------:R-:W-:Y:S02]  /*5430*/  PRMT R12, R13, 0x3340, R12 ;  /* 0x000033400d0c7816 */ /* 0x000fe4000000000c */
[----:B------:R-:W-:Y:S02]  /*5440*/  PRMT R17, R18, 0x3340, R17 ;  /* 0x0000334012117816 */ /* 0x000fe40000000011 */
[----:B------:R-:W-:-:S02]  /*5450*/  PRMT R8, R7, 0x3340, R8 ;  /* 0x0000334007087816 */ /* 0x000fc40000000008 */
[----:B------:R-:W-:Y:S02]  /*5460*/  IADD3 R2, P0, R0, c[0x0][0x1c0], RZ ;  /* 0x0000700000027a10 */ /* 0x000fe40007f1e0ff */
[----:B------:R-:W-:Y:S02]  /*5470*/  PRMT R21, R3, 0x5410, R4 ;  /* 0x0000541003157816 */ /* 0x000fe40000000004 */
[----:B------:R-:W-:Y:S02]  /*5480*/  PRMT R20, R19, 0x5410, R20 ;  /* 0x0000541013147816 */ /* 0x000fe40000000014 */
[----:B------:R-:W-:Y:S02]  /*5490*/  PRMT R22, R5, 0x5410, R12 ;  /* 0x0000541005167816 */ /* 0x000fe4000000000c */
[----:B------:R-:W-:Y:S02]  /*54a0*/  PRMT R23, R8, 0x5410, R17 ;  /* 0x0000541008177816 */ /* 0x000fe40000000011 */
[----:B------:R-:W-:Y:S01]  /*54b0*/  LEA.HI.X.SX32 R3, R0, c[0x0][0x1c4], 0x1, P0 ;  /* 0x0000710000037a11 */ /* 0x000fe200000f0eff */
[----:B------:R-:W-:Y:S06]  /*54c0*/  @!P1 EXIT ;  /* 0x000000000000994d */ /* 0x000fec0003800000 */
[----:B------:R-:W-:Y:S01]  /*54d0*/  STG.E.128 [R2.64], R20 ;  /* 0x0000001402007986 */ /* 0x000fe2000c101d04 */
[----:B------:R-:W-:Y:S05]  /*54e0*/  EXIT ;  /* 0x000000000000794d */ /* 0x000fea0003800000 */
.L_x_0:
[----:B------:R-:W-:-:S00]  /*54f0*/  BRA `(.L_x_0) ;  /* 0xfffffff000007947 */ /* 0x000fc0000383ffff */
[----:B------:R-:W-:-:S00]  /*5500*/  NOP ;  /* 0x0000000000007918 */ /* 0x000fc00000000000 */
[----:B------:R-:W-:-:S00]  /*5510*/  NOP ;  /* 0x0000000000007918 */ /* 0x000fc00000000000 */
[----:B------:R-:W-:-:S00]  /*5520*/  NOP ;  /* 0x0000000000007918 */ /* 0x000fc00000000000 */
[----:B------:R-:W-:-:S00]  /*5530*/  NOP ;  /* 0x0000000000007918 */ /* 0x000fc00000000000 */
[----:B------:R-:W-:-:S00]  /*5540*/  NOP ;  /* 0x0000000000007918 */ /* 0x000fc00000000000 */
[----:B------:R-:W-:-:S00]  /*5550*/  NOP ;  /* 0x0000000000007918 */ /* 0x000fc00000000000 */
[----:B------:R-:W-:-:S00]  /*5560*/  NOP ;  /* 0x0000000000007918 */ /* 0x000fc00000000000 */
[----:B------:R-:W-:-:S00]  /*5570*/  NOP ;  /* 0x0000000000007918 */ /* 0x000fc00000000000 */
.L_x_1:


//--------------------- .nv.global.init           --------------------------
	.section	.nv.global.init,"aw",@progbits
.nv.global.init:
	.type		_$_str,@object
	.size		_$_str,(.L_0 - _$_str)
_$_str:
        /*0000*/ 	.byte	0x5f, 0x5f, 0x43, 0x55, 0x44, 0x41, 0x5f, 0x46, 0x54, 0x5a, 0x00
.L_0:


//--------------------- .nv.shared.triton_red_fused__to_copy_add_amax_amin_clamp_mul_native_layer_norm_reciprocal_12 --------------------------
	.section	.nv.shared.triton_red_fused__to_copy_add_amax_amin_clamp_mul_native_layer_norm_reciprocal_12,"aw",@nobits
	.sectionflags	@""
	.align	16
